//
// Generated by NVIDIA NVVM Compiler
//
// Compiler Build ID: CL-36424714
// Cuda compilation tools, release 13.0, V13.0.88
// Based on NVVM 20.0.0
//

.version 9.0
.target sm_100
.address_size 64

	// .globl	_Z17conv2d_no_paddingPfPKfS_PiS2_S2_S2_
// _ZZ17conv2d_no_paddingPfPKfS_PiS2_S2_S2_E10input_tile has been demoted
// _ZZ17conv2d_no_paddingPfPKfS_PiS2_S2_S2_E13shared_kernel has been demoted

.visible .entry _Z17conv2d_no_paddingPfPKfS_PiS2_S2_S2_(
	.param .u64 .ptr .align 1 _Z17conv2d_no_paddingPfPKfS_PiS2_S2_S2__param_0,
	.param .u64 .ptr .align 1 _Z17conv2d_no_paddingPfPKfS_PiS2_S2_S2__param_1,
	.param .u64 .ptr .align 1 _Z17conv2d_no_paddingPfPKfS_PiS2_S2_S2__param_2,
	.param .u64 .ptr .align 1 _Z17conv2d_no_paddingPfPKfS_PiS2_S2_S2__param_3,
	.param .u64 .ptr .align 1 _Z17conv2d_no_paddingPfPKfS_PiS2_S2_S2__param_4,
	.param .u64 .ptr .align 1 _Z17conv2d_no_paddingPfPKfS_PiS2_S2_S2__param_5,
	.param .u64 .ptr .align 1 _Z17conv2d_no_paddingPfPKfS_PiS2_S2_S2__param_6
)
{
	.reg .pred 	%p<54>;
	.reg .b16 	%rs<8>;
	.reg .b32 	%r<153>;
	.reg .b32 	%f<141>;
	.reg .b64 	%rd<28>;
	// demoted variable
	.shared .align 4 .b8 _ZZ17conv2d_no_paddingPfPKfS_PiS2_S2_S2_E10input_tile[480];
	// demoted variable
	.shared .align 4 .b8 _ZZ17conv2d_no_paddingPfPKfS_PiS2_S2_S2_E13shared_kernel[4608];
	ld.param.u64 	%rd6, [_Z17conv2d_no_paddingPfPKfS_PiS2_S2_S2__param_2];
	ld.param.u64 	%rd8, [_Z17conv2d_no_paddingPfPKfS_PiS2_S2_S2__param_4];
	ld.param.u64 	%rd9, [_Z17conv2d_no_paddingPfPKfS_PiS2_S2_S2__param_5];
	ld.param.u64 	%rd10, [_Z17conv2d_no_paddingPfPKfS_PiS2_S2_S2__param_6];
	cvta.to.global.u64 	%rd11, %rd10;
	cvta.to.global.u64 	%rd12, %rd9;
	mov.u32 	%r51, %ctaid.x;
	mul.hi.u32 	%r52, %r51, -1840700269;
	shr.u32 	%r53, %r52, 10;
	mul.wide.u32 	%rd13, %r53, 4;
	add.s64 	%rd1, %rd12, %rd13;
	ld.global.u32 	%r54, [%rd1+4];
	ld.global.u32 	%r55, [%rd1];
	sub.s32 	%r1, %r54, %r55;
	add.s64 	%rd2, %rd11, %rd13;
	ld.global.u32 	%r56, [%rd2+4];
	ld.global.u32 	%r57, [%rd2];
	sub.s32 	%r2, %r56, %r57;
	mul.lo.s32 	%r58, %r53, 1792;
	sub.s32 	%r59, %r51, %r58;
	cvt.u16.u32 	%rs1, %r59;
	mov.u32 	%r3, %tid.x;
	setp.gt.u32 	%p1, %r3, 119;
	@%p1 bra 	$L__BB0_5;
	mov.u32 	%r4, %ntid.x;
	add.s32 	%r60, %r3, %r4;
	max.u32 	%r61, %r60, 120;
	setp.lt.u32 	%p2, %r60, 120;
	selp.u32 	%r62, 1, 0, %p2;
	add.s32 	%r63, %r60, %r62;
	sub.s32 	%r64, %r61, %r63;
	div.u32 	%r65, %r64, %r4;
	add.s32 	%r5, %r65, %r62;
	and.b32  	%r66, %r5, 3;
	setp.eq.s32 	%p3, %r66, 3;
	mov.u32 	%r139, %r3;
	@%p3 bra 	$L__BB0_4;
	add.s32 	%r68, %r5, 1;
	and.b32  	%r6, %r68, 3;
	mov.b32 	%r138, 0;
	mov.u32 	%r139, %r3;
$L__BB0_3:
	.pragma "nounroll";
	shl.b32 	%r69, %r139, 2;
	mov.u32 	%r70, _ZZ17conv2d_no_paddingPfPKfS_PiS2_S2_S2_E10input_tile;
	add.s32 	%r71, %r70, %r69;
	mov.b32 	%r72, 0;
	st.shared.u32 	[%r71], %r72;
	add.s32 	%r139, %r139, %r4;
	add.s32 	%r138, %r138, 1;
	setp.ne.s32 	%p4, %r138, %r6;
	@%p4 bra 	$L__BB0_3;
$L__BB0_4:
	setp.lt.u32 	%p5, %r5, 3;
	@%p5 bra 	$L__BB0_5;
	bra.uni 	$L__BB0_82;
$L__BB0_5:
	mov.u32 	%r12, %ntid.x;
	add.s32 	%r81, %r3, %r12;
	max.u32 	%r82, %r81, 1152;
	setp.lt.u32 	%p7, %r81, 1152;
	selp.u32 	%r83, 1, 0, %p7;
	add.s32 	%r84, %r81, %r83;
	sub.s32 	%r85, %r82, %r84;
	div.u32 	%r86, %r85, %r12;
	add.s32 	%r13, %r86, %r83;
	and.b32  	%r87, %r13, 3;
	setp.eq.s32 	%p8, %r87, 3;
	mov.u32 	%r142, %r3;
	@%p8 bra 	$L__BB0_8;
	add.s32 	%r89, %r13, 1;
	and.b32  	%r14, %r89, 3;
	mov.b32 	%r141, 0;
	mov.u32 	%r142, %r3;
$L__BB0_7:
	.pragma "nounroll";
	shl.b32 	%r90, %r142, 2;
	mov.u32 	%r91, _ZZ17conv2d_no_paddingPfPKfS_PiS2_S2_S2_E13shared_kernel;
	add.s32 	%r92, %r91, %r90;
	mov.b32 	%r93, 1065353216;
	st.shared.u32 	[%r92], %r93;
	add.s32 	%r142, %r142, %r12;
	add.s32 	%r141, %r141, 1;
	setp.ne.s32 	%p9, %r141, %r14;
	@%p9 bra 	$L__BB0_7;
$L__BB0_8:
	setp.lt.u32 	%p10, %r13, 3;
	@%p10 bra 	$L__BB0_10;
$L__BB0_9:
	shl.b32 	%r94, %r142, 2;
	mov.u32 	%r95, _ZZ17conv2d_no_paddingPfPKfS_PiS2_S2_S2_E13shared_kernel;
	add.s32 	%r96, %r95, %r94;
	mov.b32 	%r97, 1065353216;
	st.shared.u32 	[%r96], %r97;
	shl.b32 	%r98, %r12, 2;
	add.s32 	%r99, %r96, %r98;
	st.shared.u32 	[%r99], %r97;
	add.s32 	%r100, %r99, %r98;
	st.shared.u32 	[%r100], %r97;
	add.s32 	%r101, %r100, %r98;
	st.shared.u32 	[%r101], %r97;
	add.s32 	%r142, %r98, %r142;
	setp.lt.u32 	%p11, %r142, 1152;
	@%p11 bra 	$L__BB0_9;
$L__BB0_10:
	bar.sync 	0;
	setp.lt.s32 	%p12, %r1, 1;
	@%p12 bra 	$L__BB0_81;
	shr.u16 	%rs2, %rs1, 1;
	mul.hi.u16 	%rs3, %rs2, 18725;
	shr.u16 	%rs4, %rs3, 1;
	mul.lo.s16 	%rs5, %rs4, 14;
	sub.s16 	%rs6, %rs1, %rs5;
	shl.b16 	%rs7, %rs6, 1;
	cvt.u32.u16 	%r103, %rs7;
	max.u32 	%r104, %r103, 1;
	min.u32 	%r105, %r103, 25;
	sub.s32 	%r106, %r105, %r104;
	mad.lo.s32 	%r24, %r106, 28, 112;
	cvt.u32.u16 	%r107, %rs4;
	mul.lo.s32 	%r25, %r107, 100352;
	mul.wide.u16 	%r26, %rs7, 28;
	setp.eq.s16 	%p13, %rs6, 0;
	selp.u32 	%r27, 1, 0, %p13;
	add.s32 	%r28, %r104, -1;
	cvta.to.global.u64 	%rd3, %rd8;
	cvta.to.global.u64 	%rd4, %rd6;
	mov.b32 	%r145, 0;
$L__BB0_12:
	setp.ge.u32 	%p14, %r3, %r24;
	@%p14 bra 	$L__BB0_15;
	ld.param.u64 	%rd27, [_Z17conv2d_no_paddingPfPKfS_PiS2_S2_S2__param_3];
	ld.global.u32 	%r108, [%rd1];
	add.s32 	%r109, %r108, %r145;
	cvta.to.global.u64 	%rd14, %rd27;
	mul.wide.s32 	%rd15, %r109, 4;
	add.s64 	%rd16, %rd14, %rd15;
	ld.global.u32 	%r110, [%rd16];
	mul.wide.s32 	%rd17, %r110, 4;
	add.s64 	%rd18, %rd14, %rd17;
	ld.global.u32 	%r111, [%rd18];
	mul.lo.s32 	%r30, %r111, 784;
	mov.u32 	%r146, %r3;
$L__BB0_14:
	ld.param.u64 	%rd26, [_Z17conv2d_no_paddingPfPKfS_PiS2_S2_S2__param_0];
	mul.hi.s32 	%r112, %r146, -1840700269;
	add.s32 	%r113, %r112, %r146;
	shr.u32 	%r114, %r113, 31;
	shr.s32 	%r115, %r113, 4;
	add.s32 	%r116, %r115, %r114;
	mul.lo.s32 	%r117, %r116, 28;
	sub.s32 	%r118, %r146, %r117;
	add.s32 	%r119, %r116, %r27;
	add.s32 	%r120, %r116, %r28;
	mad.lo.s32 	%r121, %r120, 28, %r118;
	add.s32 	%r122, %r121, %r30;
	cvta.to.global.u64 	%rd19, %rd26;
	mul.wide.s32 	%rd20, %r122, 4;
	add.s64 	%rd21, %rd19, %rd20;
	ld.global.nc.f32 	%f107, [%rd21];
	mad.lo.s32 	%r123, %r119, 30, %r118;
	shl.b32 	%r124, %r123, 2;
	mov.u32 	%r125, _ZZ17conv2d_no_paddingPfPKfS_PiS2_S2_S2_E10input_tile;
	add.s32 	%r126, %r125, %r124;
	st.shared.f32 	[%r126+4], %f107;
	add.s32 	%r146, %r146, %r12;
	setp.lt.u32 	%p15, %r146, %r24;
	@%p15 bra 	$L__BB0_14;
$L__BB0_15:
	setp.gt.u32 	%p16, %r3, 6;
	bar.sync 	0;
	@%p16 bra 	$L__BB0_80;
	mov.u32 	%r147, %r3;
$L__BB0_17:
	setp.lt.s32 	%p17, %r2, 1;
	@%p17 bra 	$L__BB0_79;
	shl.b32 	%r128, %r147, 2;
	add.s32 	%r34, %r128, %r25;
	shl.b32 	%r129, %r147, 4;
	mov.u32 	%r130, _ZZ17conv2d_no_paddingPfPKfS_PiS2_S2_S2_E10input_tile;
	add.s32 	%r35, %r130, %r129;
	mov.b32 	%r148, 0;
$L__BB0_19:
	ld.global.u32 	%r132, [%rd2];
	add.s32 	%r133, %r132, %r148;
	mul.wide.s32 	%rd22, %r133, 4;
	add.s64 	%rd23, %rd3, %rd22;
	ld.global.u32 	%r37, [%rd23];
	ld.shared.f32 	%f1, [_ZZ17conv2d_no_paddingPfPKfS_PiS2_S2_S2_E13shared_kernel+8];
	ld.shared.f32 	%f2, [_ZZ17conv2d_no_paddingPfPKfS_PiS2_S2_S2_E13shared_kernel];
	ld.shared.f32 	%f3, [_ZZ17conv2d_no_paddingPfPKfS_PiS2_S2_S2_E13shared_kernel+32];
	ld.shared.f32 	%f4, [_ZZ17conv2d_no_paddingPfPKfS_PiS2_S2_S2_E13shared_kernel+28];
	ld.shared.f32 	%f5, [_ZZ17conv2d_no_paddingPfPKfS_PiS2_S2_S2_E13shared_kernel+24];
	ld.shared.f32 	%f6, [_ZZ17conv2d_no_paddingPfPKfS_PiS2_S2_S2_E13shared_kernel+20];
	ld.shared.f32 	%f7, [_ZZ17conv2d_no_paddingPfPKfS_PiS2_S2_S2_E13shared_kernel+16];
	ld.shared.f32 	%f8, [_ZZ17conv2d_no_paddingPfPKfS_PiS2_S2_S2_E13shared_kernel+12];
	mov.b32 	%r149, 0;
	mov.f32 	%f133, 0f00000000;
	ld.shared.f32 	%f9, [_ZZ17conv2d_no_paddingPfPKfS_PiS2_S2_S2_E13shared_kernel+4];
	mov.f32 	%f134, %f133;
	mov.f32 	%f135, %f133;
	mov.f32 	%f136, %f133;
	mov.f32 	%f137, %f133;
	mov.f32 	%f138, %f133;
	mov.f32 	%f139, %f133;
	mov.f32 	%f140, %f133;
$L__BB0_20:
	mul.lo.s32 	%r151, %r149, 6;
	mad.lo.s32 	%r150, %r149, 120, %r35;
	mov.b32 	%r152, 0;
$L__BB0_21:
	ld.shared.f32 	%f26, [%r150];
	setp.gt.s32 	%p18, %r151, 11;
	@%p18 bra 	$L__BB0_41;
	setp.gt.s32 	%p34, %r151, 5;
	@%p34 bra 	$L__BB0_32;
	setp.gt.s32 	%p42, %r151, 2;
	@%p42 bra 	$L__BB0_28;
	setp.eq.s32 	%p46, %r151, 0;
	@%p46 bra 	$L__BB0_60;
	setp.eq.s32 	%p47, %r151, 1;
	@%p47 bra 	$L__BB0_61;
	setp.eq.s32 	%p48, %r151, 2;
	@%p48 bra 	$L__BB0_27;
	bra.uni 	$L__BB0_76;
$L__BB0_27:
	fma.rn.f32 	%f138, %f26, %f2, %f138;
	fma.rn.f32 	%f139, %f26, %f9, %f139;
	fma.rn.f32 	%f140, %f26, %f1, %f140;
	bra.uni 	$L__BB0_76;
$L__BB0_28:
	setp.eq.s32 	%p43, %r151, 3;
	@%p43 bra 	$L__BB0_62;
	setp.eq.s32 	%p44, %r151, 4;
	@%p44 bra 	$L__BB0_63;
	setp.eq.s32 	%p45, %r151, 5;
	@%p45 bra 	$L__BB0_31;
	bra.uni 	$L__BB0_76;
$L__BB0_31:
	fma.rn.f32 	%f137, %f26, %f1, %f137;
	bra.uni 	$L__BB0_76;
$L__BB0_32:
	setp.gt.s32 	%p35, %r151, 8;
	@%p35 bra 	$L__BB0_37;
	setp.eq.s32 	%p39, %r151, 6;
	@%p39 bra 	$L__BB0_64;
	setp.eq.s32 	%p40, %r151, 7;
	@%p40 bra 	$L__BB0_65;
	setp.eq.s32 	%p41, %r151, 8;
	@%p41 bra 	$L__BB0_36;
	bra.uni 	$L__BB0_76;
$L__BB0_36:
	fma.rn.f32 	%f134, %f26, %f2, %f134;
	fma.rn.f32 	%f135, %f26, %f9, %f135;
	fma.rn.f32 	%f136, %f26, %f1, %f136;
	fma.rn.f32 	%f138, %f26, %f8, %f138;
	fma.rn.f32 	%f139, %f26, %f7, %f139;
	fma.rn.f32 	%f140, %f26, %f6, %f140;
	bra.uni 	$L__BB0_76;
$L__BB0_37:
	setp.eq.s32 	%p36, %r151, 9;
	@%p36 bra 	$L__BB0_66;
	setp.eq.s32 	%p37, %r151, 10;
	@%p37 bra 	$L__BB0_67;
	setp.eq.s32 	%p38, %r151, 11;
	@%p38 bra 	$L__BB0_40;
	bra.uni 	$L__BB0_76;
$L__BB0_40:
	fma.rn.f32 	%f133, %f26, %f1, %f133;
	fma.rn.f32 	%f137, %f26, %f6, %f137;
	bra.uni 	$L__BB0_76;
$L__BB0_41:
	setp.gt.s32 	%p19, %r151, 17;
	@%p19 bra 	$L__BB0_51;
	setp.gt.s32 	%p27, %r151, 14;
	@%p27 bra 	$L__BB0_47;
	setp.eq.s32 	%p31, %r151, 12;
	@%p31 bra 	$L__BB0_68;
	setp.eq.s32 	%p32, %r151, 13;
	@%p32 bra 	$L__BB0_69;
	setp.eq.s32 	%p33, %r151, 14;
	@%p33 bra 	$L__BB0_46;
	bra.uni 	$L__BB0_76;
$L__BB0_46:
	fma.rn.f32 	%f134, %f26, %f8, %f134;
	fma.rn.f32 	%f135, %f26, %f7, %f135;
	fma.rn.f32 	%f136, %f26, %f6, %f136;
	fma.rn.f32 	%f138, %f26, %f5, %f138;
	fma.rn.f32 	%f139, %f26, %f4, %f139;
	fma.rn.f32 	%f140, %f26, %f3, %f140;
	bra.uni 	$L__BB0_76;
$L__BB0_47:
	setp.eq.s32 	%p28, %r151, 15;
	@%p28 bra 	$L__BB0_70;
	setp.eq.s32 	%p29, %r151, 16;
	@%p29 bra 	$L__BB0_71;
	setp.eq.s32 	%p30, %r151, 17;
	@%p30 bra 	$L__BB0_50;
	bra.uni 	$L__BB0_76;
$L__BB0_50:
	fma.rn.f32 	%f133, %f26, %f6, %f133;
	fma.rn.f32 	%f137, %f26, %f3, %f137;
	bra.uni 	$L__BB0_76;
$L__BB0_51:
	setp.gt.s32 	%p20, %r151, 20;
	@%p20 bra 	$L__BB0_56;
	setp.eq.s32 	%p24, %r151, 18;
	@%p24 bra 	$L__BB0_72;
	setp.eq.s32 	%p25, %r151, 19;
	@%p25 bra 	$L__BB0_73;
	setp.eq.s32 	%p26, %r151, 20;
	@%p26 bra 	$L__BB0_55;
	bra.uni 	$L__BB0_76;
$L__BB0_55:
	fma.rn.f32 	%f134, %f26, %f5, %f134;
	fma.rn.f32 	%f135, %f26, %f4, %f135;
	fma.rn.f32 	%f136, %f26, %f3, %f136;
	bra.uni 	$L__BB0_76;
$L__BB0_56:
	setp.eq.s32 	%p21, %r151, 21;
	@%p21 bra 	$L__BB0_74;
	setp.eq.s32 	%p22, %r151, 22;
	@%p22 bra 	$L__BB0_75;
	setp.eq.s32 	%p23, %r151, 23;
	@%p23 bra 	$L__BB0_59;
	bra.uni 	$L__BB0_76;
$L__BB0_59:
	fma.rn.f32 	%f133, %f26, %f3, %f133;
	bra.uni 	$L__BB0_76;
$L__BB0_60:
	fma.rn.f32 	%f140, %f26, %f2, %f140;
	bra.uni 	$L__BB0_76;
$L__BB0_61:
	fma.rn.f32 	%f139, %f26, %f2, %f139;
	fma.rn.f32 	%f140, %f26, %f9, %f140;
	bra.uni 	$L__BB0_76;
$L__BB0_62:
	fma.rn.f32 	%f137, %f26, %f2, %f137;
	fma.rn.f32 	%f138, %f26, %f9, %f138;
	fma.rn.f32 	%f139, %f26, %f1, %f139;
	bra.uni 	$L__BB0_76;
$L__BB0_63:
	fma.rn.f32 	%f137, %f26, %f9, %f137;
	fma.rn.f32 	%f138, %f26, %f1, %f138;
	bra.uni 	$L__BB0_76;
$L__BB0_64:
	fma.rn.f32 	%f136, %f26, %f2, %f136;
	fma.rn.f32 	%f140, %f26, %f8, %f140;
	bra.uni 	$L__BB0_76;
$L__BB0_65:
	fma.rn.f32 	%f135, %f26, %f2, %f135;
	fma.rn.f32 	%f136, %f26, %f9, %f136;
	fma.rn.f32 	%f139, %f26, %f8, %f139;
	fma.rn.f32 	%f140, %f26, %f7, %f140;
	bra.uni 	$L__BB0_76;
$L__BB0_66:
	fma.rn.f32 	%f133, %f26, %f2, %f133;
	fma.rn.f32 	%f134, %f26, %f9, %f134;
	fma.rn.f32 	%f135, %f26, %f1, %f135;
	fma.rn.f32 	%f137, %f26, %f8, %f137;
	fma.rn.f32 	%f138, %f26, %f7, %f138;
	fma.rn.f32 	%f139, %f26, %f6, %f139;
	bra.uni 	$L__BB0_76;
$L__BB0_67:
	fma.rn.f32 	%f133, %f26, %f9, %f133;
	fma.rn.f32 	%f134, %f26, %f1, %f134;
	fma.rn.f32 	%f137, %f26, %f7, %f137;
	fma.rn.f32 	%f138, %f26, %f6, %f138;
	bra.uni 	$L__BB0_76;
$L__BB0_68:
	fma.rn.f32 	%f136, %f26, %f8, %f136;
	fma.rn.f32 	%f140, %f26, %f5, %f140;
	bra.uni 	$L__BB0_76;
$L__BB0_69:
	fma.rn.f32 	%f135, %f26, %f8, %f135;
	fma.rn.f32 	%f136, %f26, %f7, %f136;
	fma.rn.f32 	%f139, %f26, %f5, %f139;
	fma.rn.f32 	%f140, %f26, %f4, %f140;
	bra.uni 	$L__BB0_76;
$L__BB0_70:
	fma.rn.f32 	%f133, %f26, %f8, %f133;
	fma.rn.f32 	%f134, %f26, %f7, %f134;
	fma.rn.f32 	%f135, %f26, %f6, %f135;
	fma.rn.f32 	%f137, %f26, %f5, %f137;
	fma.rn.f32 	%f138, %f26, %f4, %f138;
	fma.rn.f32 	%f139, %f26, %f3, %f139;
	bra.uni 	$L__BB0_76;
$L__BB0_71:
	fma.rn.f32 	%f133, %f26, %f7, %f133;
	fma.rn.f32 	%f134, %f26, %f6, %f134;
	fma.rn.f32 	%f137, %f26, %f4, %f137;
	fma.rn.f32 	%f138, %f26, %f3, %f138;
	bra.uni 	$L__BB0_76;
$L__BB0_72:
	fma.rn.f32 	%f136, %f26, %f5, %f136;
	bra.uni 	$L__BB0_76;
$L__BB0_73:
	fma.rn.f32 	%f135, %f26, %f5, %f135;
	fma.rn.f32 	%f136, %f26, %f4, %f136;
	bra.uni 	$L__BB0_76;
$L__BB0_74:
	fma.rn.f32 	%f133, %f26, %f5, %f133;
	fma.rn.f32 	%f134, %f26, %f4, %f134;
	fma.rn.f32 	%f135, %f26, %f3, %f135;
	bra.uni 	$L__BB0_76;
$L__BB0_75:
	fma.rn.f32 	%f133, %f26, %f4, %f133;
	fma.rn.f32 	%f134, %f26, %f3, %f134;
$L__BB0_76:
	add.s32 	%r152, %r152, 1;
	add.s32 	%r151, %r151, 1;
	add.s32 	%r150, %r150, 4;
	setp.ne.s32 	%p49, %r152, 6;
	@%p49 bra 	$L__BB0_21;
	add.s32 	%r149, %r149, 1;
	setp.ne.s32 	%p50, %r149, 4;
	@%p50 bra 	$L__BB0_20;
	mad.lo.s32 	%r135, %r37, 784, %r34;
	add.s32 	%r136, %r135, %r26;
	mul.wide.s32 	%rd24, %r136, 4;
	add.s64 	%rd25, %rd4, %rd24;
	atom.global.add.f32 	%f109, [%rd25], %f140;
	atom.global.add.f32 	%f110, [%rd25+4], %f139;
	atom.global.add.f32 	%f111, [%rd25+8], %f138;
	atom.global.add.f32 	%f112, [%rd25+12], %f137;
	atom.global.add.f32 	%f113, [%rd25+112], %f136;
	atom.global.add.f32 	%f114, [%rd25+116], %f135;
	atom.global.add.f32 	%f115, [%rd25+120], %f134;
	atom.global.add.f32 	%f116, [%rd25+124], %f133;
	add.s32 	%r148, %r148, 1;
	setp.ne.s32 	%p51, %r148, %r2;
	@%p51 bra 	$L__BB0_19;
$L__BB0_79:
	add.s32 	%r147, %r147, %r12;
	setp.lt.u32 	%p52, %r147, 7;
	@%p52 bra 	$L__BB0_17;
$L__BB0_80:
	add.s32 	%r145, %r145, 1;
	setp.ne.s32 	%p53, %r145, %r1;
	@%p53 bra 	$L__BB0_12;
$L__BB0_81:
	ret;
$L__BB0_82:
	shl.b32 	%r73, %r139, 2;
	mov.u32 	%r74, _ZZ17conv2d_no_paddingPfPKfS_PiS2_S2_S2_E10input_tile;
	add.s32 	%r75, %r74, %r73;
	mov.b32 	%r76, 0;
	st.shared.u32 	[%r75], %r76;
	shl.b32 	%r77, %r4, 2;
	add.s32 	%r78, %r75, %r77;
	st.shared.u32 	[%r78], %r76;
	add.s32 	%r79, %r78, %r77;
	st.shared.u32 	[%r79], %r76;
	add.s32 	%r80, %r79, %r77;
	st.shared.u32 	[%r80], %r76;
	add.s32 	%r139, %r77, %r139;
	setp.lt.u32 	%p6, %r139, 120;
	@%p6 bra 	$L__BB0_82;
	bra.uni 	$L__BB0_5;

}


// ===== COMPILED SASS (sm_100) =====

	.target	sm_100

	.elftype	@"ET_EXEC"


//--------------------- .note.nv.tkinfo           --------------------------
	.section	.note.nv.tkinfo,"",@"SHT_NOTE"
	.sectionflags	@"SHF_NOTE_NV_TKINFO"
	.tkinfo
        /*0018*/ 	.word	0x00000002
        /*0030*/ 	.string	""
        /*0030*/ 	.string	"ptxas"
        /*0030*/ 	.string	"Cuda compilation tools, release 13.0, V13.0.88"
        /*0030*/ 	.string	"Build cuda_13.0.r13.0/compiler.36424714_0"
        /*0030*/ 	.string	"-arch sm_100 -m 64 "



//--------------------- .note.nv.cuinfo           --------------------------
	.section	.note.nv.cuinfo,"",@"SHT_NOTE"
	.sectionflags	@"SHF_NOTE_NV_CUINFO"
        /*0018*/ 	.short	0x0002
        /*001a*/ 	.short	0x0064
        /*001c*/ 	.short	0x0082
	.zero		2


//--------------------- .nv.info                  --------------------------
	.section	.nv.info,"",@"SHT_CUDA_INFO"
	.align	4


	//----- nvinfo : EIATTR_REGCOUNT
	.align		4
        /*0000*/ 	.byte	0x04, 0x2f
        /*0002*/ 	.short	(.L_1 - .L_0)
	.align		4
.L_0:
        /*0004*/ 	.word	index@(_Z17conv2d_no_paddingPfPKfS_PiS2_S2_S2_)
        /*0008*/ 	.word	0x00000024


	//----- nvinfo : EIATTR_FRAME_SIZE
	.align		4
.L_1:
        /*000c*/ 	.byte	0x04, 0x11
        /*000e*/ 	.short	(.L_3 - .L_2)
	.align		4
.L_2:
        /*0010*/ 	.word	index@(_Z17conv2d_no_paddingPfPKfS_PiS2_S2_S2_)
        /*0014*/ 	.word	0x00000000


	//----- nvinfo : EIATTR_MIN_STACK_SIZE
	.align		4
.L_3:
        /*0018*/ 	.byte	0x04, 0x12
        /*001a*/ 	.short	(.L_5 - .L_4)
	.align		4
.L_4:
        /*001c*/ 	.word	index@(_Z17conv2d_no_paddingPfPKfS_PiS2_S2_S2_)
        /*0020*/ 	.word	0x00000000
.L_5:


//--------------------- .nv.compat                --------------------------
	.section	.nv.compat,"",@"SHT_CUDA_COMPAT_INFO"
	.align	4
        /*0000*/ 	.byte	0x02, 0x09, 0x00, 0x00, 0x02, 0x02, 0x01, 0x00, 0x02, 0x05, 0x05, 0x00, 0x03, 0x07, 0x01, 0x01
        /*0010*/ 	.byte	0x02, 0x03, 0x00, 0x00, 0x02, 0x06, 0x01, 0x00, 0x04, 0x0b, 0x08, 0x00, 0x09, 0x00, 0x00, 0x00
        /*0020*/ 	.byte	0x00, 0x00, 0x00, 0x00


//--------------------- .nv.info._Z17conv2d_no_paddingPfPKfS_PiS2_S2_S2_ --------------------------
	.section	.nv.info._Z17conv2d_no_paddingPfPKfS_PiS2_S2_S2_,"",@"SHT_CUDA_INFO"
	.sectionflags	@""
	.align	4


	//----- nvinfo : EIATTR_CUDA_API_VERSION
	.align		4
        /*0000*/ 	.byte	0x04, 0x37
        /*0002*/ 	.short	(.L_7 - .L_6)
.L_6:
        /*0004*/ 	.word	0x00000082


	//----- nvinfo : EIATTR_KPARAM_INFO
	.align		4
.L_7:
        /*0008*/ 	.byte	0x04, 0x17
        /*000a*/ 	.short	(.L_9 - .L_8)
.L_8:
        /*000c*/ 	.word	0x00000000
        /*0010*/ 	.short	0x0006
        /*0012*/ 	.short	0x0030
        /*0014*/ 	.byte	0x00, 0xf5, 0x21, 0x00


	//----- nvinfo : EIATTR_KPARAM_INFO
	.align		4
.L_9:
        /*0018*/ 	.byte	0x04, 0x17
        /*001a*/ 	.short	(.L_11 - .L_10)
.L_10:
        /*001c*/ 	.word	0x00000000
        /*0020*/ 	.short	0x0005
        /*0022*/ 	.short	0x0028
        /*0024*/ 	.byte	0x00, 0xf5, 0x21, 0x00


	//----- nvinfo : EIATTR_KPARAM_INFO
	.align		4
.L_11:
        /*0028*/ 	.byte	0x04, 0x17
        /*002a*/ 	.short	(.L_13 - .L_12)
.L_12:
        /*002c*/ 	.word	0x00000000
        /*0030*/ 	.short	0x0004
        /*0032*/ 	.short	0x0020
        /*0034*/ 	.byte	0x00, 0xf5, 0x21, 0x00


	//----- nvinfo : EIATTR_KPARAM_INFO
	.align		4
.L_13:
        /*0038*/ 	.byte	0x04, 0x17
        /*003a*/ 	.short	(.L_15 - .L_14)
.L_14:
        /*003c*/ 	.word	0x00000000
        /*0040*/ 	.short	0x0003
        /*0042*/ 	.short	0x0018
        /*0044*/ 	.byte	0x00, 0xf5, 0x21, 0x00


	//----- nvinfo : EIATTR_KPARAM_INFO
	.align		4
.L_15:
        /*0048*/ 	.byte	0x04, 0x17
        /*004a*/ 	.short	(.L_17 - .L_16)
.L_16:
        /*004c*/ 	.word	0x00000000
        /*0050*/ 	.short	0x0002
        /*0052*/ 	.short	0x0010
        /*0054*/ 	.byte	0x00, 0xf5, 0x21, 0x00


	//----- nvinfo : EIATTR_KPARAM_INFO
	.align		4
.L_17:
        /*0058*/ 	.byte	0x04, 0x17
        /*005a*/ 	.short	(.L_19 - .L_18)
.L_18:
        /*005c*/ 	.word	0x00000000
        /*0060*/ 	.short	0x0001
        /*0062*/ 	.short	0x0008
        /*0064*/ 	.byte	0x00, 0xf5, 0x21, 0x00


	//----- nvinfo : EIATTR_KPARAM_INFO
	.align		4
.L_19:
        /*0068*/ 	.byte	0x04, 0x17
        /*006a*/ 	.short	(.L_21 - .L_20)
.L_20:
        /*006c*/ 	.word	0x00000000
        /*0070*/ 	.short	0x0000
        /*0072*/ 	.short	0x0000
        /*0074*/ 	.byte	0x00, 0xf5, 0x21, 0x00


	//----- nvinfo : EIATTR_SPARSE_MMA_MASK
	.align		4
.L_21:
        /*0078*/ 	.byte	0x03, 0x50
        /*007a*/ 	.short	0x0000


	//----- nvinfo : EIATTR_MAXREG_COUNT
	.align		4
        /*007c*/ 	.byte	0x03, 0x1b
        /*007e*/ 	.short	0x00ff


	//----- nvinfo : EIATTR_NUM_BARRIERS
	.align		4
        /*0080*/ 	.byte	0x02, 0x4c
        /*0082*/ 	.byte	0x01
	.zero		1


	//----- nvinfo : EIATTR_MERCURY_ISA_VERSION
	.align		4
        /*0084*/ 	.byte	0x03, 0x5f
        /*0086*/ 	.short	0x0101


	//----- nvinfo : EIATTR_VRC_CTA_INIT_COUNT
	.align		4
        /*0088*/ 	.byte	0x02, 0x4a
	.zero		1
	.zero		1


	//----- nvinfo : EIATTR_EXIT_INSTR_OFFSETS
	.align		4
        /*008c*/ 	.byte	0x04, 0x1c
        /*008e*/ 	.short	(.L_23 - .L_22)


	//   ....[0]....
.L_22:
        /*0090*/ 	.word	0x00000a00


	//   ....[1]....
        /*0094*/ 	.word	0x00004ca0


	//----- nvinfo : EIATTR_INDIRECT_BRANCH_TARGETS
	.align		4
.L_23:
        /*0098*/ 	.byte	0x04, 0x34
        /*009a*/ 	.short	(.L_25 - .L_24)


	//   ....[0]....
.L_24:
        /*009c*/ 	.word	.L_x_71@srel
        /*00a0*/ 	.short	0x0
        /*00a2*/ 	.short	0x0
        /*00a4*/ 	.word	0x4
        /*00a8*/ 	.word	.L_x_72@srel
        /*00ac*/ 	.word	.L_x_73@srel
        /*00b0*/ 	.word	.L_x_74@srel
        /*00b4*/ 	.word	.L_x_21@srel


	//   ....[1]....
        /* <DEDUP_REMOVED lines=8> */


	//   ....[2]....
        /* <DEDUP_REMOVED lines=8> */


	//   ....[3]....
        /* <DEDUP_REMOVED lines=8> */


	//   ....[4]....
        /* <DEDUP_REMOVED lines=8> */


	//   ....[5]....
        /* <DEDUP_REMOVED lines=8> */


	//   ....[6]....
        /* <DEDUP_REMOVED lines=8> */


	//   ....[7]....
        /* <DEDUP_REMOVED lines=8> */


	//   ....[8]....
        /* <DEDUP_REMOVED lines=8> */


	//   ....[9]....
        /* <DEDUP_REMOVED lines=8> */


	//   ....[10]....
        /* <DEDUP_REMOVED lines=8> */


	//   ....[11]....
        /* <DEDUP_REMOVED lines=8> */


	//   ....[12]....
        /* <DEDUP_REMOVED lines=8> */


	//   ....[13]....
        /* <DEDUP_REMOVED lines=8> */


	//   ....[14]....
        /* <DEDUP_REMOVED lines=8> */


	//   ....[15]....
        /* <DEDUP_REMOVED lines=8> */


	//   ....[16]....
        /* <DEDUP_REMOVED lines=8> */


	//   ....[17]....
        /* <DEDUP_REMOVED lines=8> */


	//   ....[18]....
        /* <DEDUP_REMOVED lines=8> */


	//   ....[19]....
        /* <DEDUP_REMOVED lines=8> */


	//   ....[20]....
        /* <DEDUP_REMOVED lines=8> */


	//   ....[21]....
        /* <DEDUP_REMOVED lines=8> */


	//   ....[22]....
        /* <DEDUP_REMOVED lines=8> */


	//   ....[23]....
        /* <DEDUP_REMOVED lines=8> */


	//   ....[24]....
        /* <DEDUP_REMOVED lines=8> */


	//   ....[25]....
        /* <DEDUP_REMOVED lines=8> */


	//   ....[26]....
        /* <DEDUP_REMOVED lines=8> */


	//   ....[27]....
        /* <DEDUP_REMOVED lines=8> */


	//   ....[28]....
        /* <DEDUP_REMOVED lines=8> */


	//   ....[29]....
        /* <DEDUP_REMOVED lines=8> */


	//   ....[30]....
        /* <DEDUP_REMOVED lines=8> */


	//   ....[31]....
        /* <DEDUP_REMOVED lines=8> */


	//   ....[32]....
        /* <DEDUP_REMOVED lines=8> */


	//   ....[33]....
        /* <DEDUP_REMOVED lines=8> */


	//   ....[34]....
        /* <DEDUP_REMOVED lines=8> */


	//   ....[35]....
        /* <DEDUP_REMOVED lines=8> */


	//   ....[36]....
        /* <DEDUP_REMOVED lines=8> */


	//   ....[37]....
        /* <DEDUP_REMOVED lines=8> */


	//   ....[38]....
        /* <DEDUP_REMOVED lines=8> */


	//   ....[39]....
        /* <DEDUP_REMOVED lines=8> */


	//   ....[40]....
        /* <DEDUP_REMOVED lines=8> */


	//   ....[41]....
        /* <DEDUP_REMOVED lines=8> */


	//   ....[42]....
        /* <DEDUP_REMOVED lines=8> */


	//   ....[43]....
        /* <DEDUP_REMOVED lines=8> */


	//   ....[44]....
        /* <DEDUP_REMOVED lines=8> */


	//   ....[45]....
        /* <DEDUP_REMOVED lines=8> */


	//   ....[46]....
        /* <DEDUP_REMOVED lines=8> */


	//   ....[47]....
        /* <DEDUP_REMOVED lines=8> */


	//----- nvinfo : EIATTR_CRS_STACK_SIZE
	.align		4
.L_25:
        /*05dc*/ 	.byte	0x04, 0x1e
        /*05de*/ 	.short	(.L_27 - .L_26)
.L_26:
        /*05e0*/ 	.word	0x00000000


	//----- nvinfo : EIATTR_CBANK_PARAM_SIZE
	.align		4
.L_27:
        /*05e4*/ 	.byte	0x03, 0x19
        /*05e6*/ 	.short	0x0038


	//----- nvinfo : EIATTR_PARAM_CBANK
	.align		4
        /*05e8*/ 	.byte	0x04, 0x0a
        /*05ea*/ 	.short	(.L_29 - .L_28)
	.align		4
.L_28:
        /*05ec*/ 	.word	index@(.nv.constant0._Z17conv2d_no_paddingPfPKfS_PiS2_S2_S2_)
        /*05f0*/ 	.short	0x0380
        /*05f2*/ 	.short	0x0038


	//----- nvinfo : EIATTR_SW_WAR
	.align		4
.L_29:
        /*05f4*/ 	.byte	0x04, 0x36
        /*05f6*/ 	.short	(.L_31 - .L_30)
.L_30:
        /*05f8*/ 	.word	0x00000008
.L_31:


//--------------------- .nv.callgraph             --------------------------
	.section	.nv.callgraph,"",@"SHT_CUDA_CALLGRAPH"
	.align	4
	.sectionentsize	8
	.align		4
        /*0000*/ 	.word	0x00000000
	.align		4
        /*0004*/ 	.word	0xffffffff
	.align		4
        /*0008*/ 	.word	0x00000000
	.align		4
        /*000c*/ 	.word	0xfffffffe
	.align		4
        /*0010*/ 	.word	0x00000000
	.align		4
        /*0014*/ 	.word	0xfffffffd
	.align		4
        /*0018*/ 	.word	0x00000000
	.align		4
        /*001c*/ 	.word	0xfffffffc


//--------------------- .nv.constant2._Z17conv2d_no_paddingPfPKfS_PiS2_S2_S2_ --------------------------
	.section	.nv.constant2._Z17conv2d_no_paddingPfPKfS_PiS2_S2_S2_,"a",@progbits
	.sectionflags	@""
	.align	4
.nv.constant2._Z17conv2d_no_paddingPfPKfS_PiS2_S2_S2_:
        /*0000*/ 	.byte	0x20, 0x11, 0x00, 0x00, 0x40, 0x11, 0x00, 0x00, 0xe0, 0x10, 0x00, 0x00, 0xf0, 0x19, 0x00, 0x00
        /* <DEDUP_REMOVED lines=47> */


//--------------------- .text._Z17conv2d_no_paddingPfPKfS_PiS2_S2_S2_ --------------------------
	.section	.text._Z17conv2d_no_paddingPfPKfS_PiS2_S2_S2_,"ax",@progbits
	.align	128
        .global         _Z17conv2d_no_paddingPfPKfS_PiS2_S2_S2_
        .type           _Z17conv2d_no_paddingPfPKfS_PiS2_S2_S2_,@function
        .size           _Z17conv2d_no_paddingPfPKfS_PiS2_S2_S2_,(.L_x_311 - _Z17conv2d_no_paddingPfPKfS_PiS2_S2_S2_)
        .other          _Z17conv2d_no_paddingPfPKfS_PiS2_S2_S2_,@"STO_CUDA_ENTRY STV_DEFAULT"
_Z17conv2d_no_paddingPfPKfS_PiS2_S2_S2_:
.text._Z17conv2d_no_paddingPfPKfS_PiS2_S2_S2_:
[----:B------:R-:W-:Y:S08]  /*0000*/  LDC R1, c[0x0][0x37c] ;  /* 0x0000df00ff017b82 */ /* 0x000ff00000000800 */
[----:B------:R-:W0:Y:S01]  /*0010*/  S2UR UR10, SR_CTAID.X ;  /* 0x00000000000a79c3 */ /* 0x000e220000002500 */
[----:B------:R-:W1:Y:S01]  /*0020*/  LDCU.64 UR6, c[0x0][0x3a8] ;  /* 0x00007500ff0677ac */ /* 0x000e620008000a00 */
[----:B------:R-:W2:Y:S01]  /*0030*/  LDCU.64 UR8, c[0x0][0x3b0] ;  /* 0x00007600ff0877ac */ /* 0x000ea20008000a00 */
[----:B------:R-:W3:Y:S01]  /*0040*/  LDCU.64 UR16, c[0x0][0x358] ;  /* 0x00006b00ff1077ac */ /* 0x000ee20008000a00 */
[----:B0-----:R-:W-:-:S04]  /*0050*/  UIMAD.WIDE.U32 UR4, UR10, -0x6db6db6d, URZ ;  /* 0x924924930a0478a5 */ /* 0x001fc8000f8e00ff */
[----:B------:R-:W-:-:S04]  /*0060*/  USHF.R.U32.HI UR5, URZ, 0xa, UR5 ;  /* 0x0000000aff057899 */ /* 0x000fc80008011605 */
[----:B-1----:R-:W-:Y:S02]  /*0070*/  UIMAD.WIDE.U32 UR6, UR5, 0x4, UR6 ;  /* 0x00000004050678a5 */ /* 0x002fe4000f8e0006 */
[----:B--2---:R-:W-:-:S04]  /*0080*/  UIMAD.WIDE.U32 UR8, UR5, 0x4, UR8 ;  /* 0x00000004050878a5 */ /* 0x004fc8000f8e0008 */
[----:B------:R-:W-:Y:S02]  /*0090*/  MOV R2, UR6 ;  /* 0x0000000600027c02 */ /* 0x000fe40008000f00 */
[----:B------:R-:W-:Y:S02]  /*00a0*/  MOV R5, UR7 ;  /* 0x0000000700057c02 */ /* 0x000fe40008000f00 */
[----:B------:R-:W-:Y:S02]  /*00b0*/  MOV R6, UR8 ;  /* 0x0000000800067c02 */ /* 0x000fe40008000f00 */
[----:B------:R-:W-:Y:S02]  /*00c0*/  MOV R9, UR9 ;  /* 0x0000000900097c02 */ /* 0x000fe40008000f00 */
[----:B------:R-:W-:Y:S02]  /*00d0*/  MOV R3, UR7 ;  /* 0x0000000700037c02 */ /* 0x000fe40008000f00 */
[----:B------:R-:W-:-:S02]  /*00e0*/  MOV R4, UR6 ;  /* 0x0000000600047c02 */ /* 0x000fc40008000f00 */
[----:B------:R-:W-:Y:S01]  /*00f0*/  MOV R7, UR9 ;  /* 0x0000000900077c02 */ /* 0x000fe20008000f00 */
[----:B---3--:R-:W2:Y:S01]  /*0100*/  LDG.E R2, desc[UR16][R2.64+0x4] ;  /* 0x0000041002027981 */ /* 0x008ea2000c1e1900 */
[----:B------:R-:W-:-:S03]  /*0110*/  MOV R8, UR8 ;  /* 0x0000000800087c02 */ /* 0x000fc60008000f00 */
[----:B------:R-:W2:Y:S04]  /*0120*/  LDG.E R5, desc[UR16][R4.64] ;  /* 0x0000001004057981 */ /* 0x000ea8000c1e1900 */
[----:B------:R-:W3:Y:S04]  /*0130*/  LDG.E R6, desc[UR16][R6.64+0x4] ;  /* 0x0000041006067981 */ /* 0x000ee8000c1e1900 */
[----:B------:R-:W3:Y:S01]  /*0140*/  LDG.E R9, desc[UR16][R8.64] ;  /* 0x0000001008097981 */ /* 0x000ee2000c1e1900 */
[----:B------:R-:W0:Y:S01]  /*0150*/  S2R R30, SR_TID.X ;  /* 0x00000000001e7919 */ /* 0x000e220000002100 */
[----:B------:R-:W-:Y:S01]  /*0160*/  UIMAD UR5, UR5, -0x700, UR10 ;  /* 0xfffff900050578a4 */ /* 0x000fe2000f8e020a */
[----:B------:R-:W-:Y:S01]  /*0170*/  BSSY.RECONVERGENT B0, `(.L_x_0) ;  /* 0x0000041000007945 */ /* 0x000fe20003800200 */
[----:B0-----:R-:W-:-:S02]  /*0180*/  ISETP.GT.U32.AND P0, PT, R30, 0x77, PT ;  /* 0x000000771e00780c */ /* 0x001fc40003f04070 */
[----:B--2---:R-:W-:Y:S02]  /*0190*/  IADD3 R29, PT, PT, R2, -R5, RZ ;  /* 0x80000005021d7210 */ /* 0x004fe40007ffe0ff */
[----:B---3--:R-:W-:-:S09]  /*01a0*/  IADD3 R28, PT, PT, R6, -R9, RZ ;  /* 0x80000009061c7210 */ /* 0x008fd20007ffe0ff */
[----:B------:R-:W-:Y:S05]  /*01b0*/  @P0 BRA `(.L_x_1) ;  /* 0x0000000000f00947 */ /* 0x000fea0003800000 */
[----:B------:R-:W0:Y:S01]  /*01c0*/  LDC R8, c[0x0][0x360] ;  /* 0x0000d800ff087b82 */ /* 0x000e220000000800 */
[----:B------:R-:W-:Y:S01]  /*01d0*/  BSSY.RECONVERGENT B1, `(.L_x_2) ;  /* 0x000002b000017945 */ /* 0x000fe20003800200 */
[----:B0-----:R-:W0:Y:S01]  /*01e0*/  I2F.U32.RP R6, R8 ;  /* 0x0000000800067306 */ /* 0x001e220000209000 */
[----:B------:R-:W-:Y:S02]  /*01f0*/  IADD3 R0, PT, PT, R30, R8, RZ ;  /* 0x000000081e007210 */ /* 0x000fe40007ffe0ff */
[----:B------:R-:W-:Y:S02]  /*0200*/  ISETP.NE.U32.AND P2, PT, R8, RZ, PT ;  /* 0x000000ff0800720c */ /* 0x000fe40003f45070 */
[C---:B------:R-:W-:Y:S02]  /*0210*/  ISETP.GE.U32.AND P0, PT, R0.reuse, 0x78, PT ;  /* 0x000000780000780c */ /* 0x040fe40003f06070 */
[----:B------:R-:W-:Y:S02]  /*0220*/  VIMNMX.U32 R5, PT, PT, R0, 0x78, !PT ;  /* 0x0000007800057848 */ /* 0x000fe40007fe0000 */
[----:B------:R-:W-:-:S04]  /*0230*/  SEL R4, RZ, 0x1, P0 ;  /* 0x00000001ff047807 */ /* 0x000fc80000000000 */
[----:B------:R-:W-:Y:S01]  /*0240*/  IADD3 R5, PT, PT, R5, -R0, -R4 ;  /* 0x8000000005057210 */ /* 0x000fe20007ffe804 */
[----:B0-----:R-:W0:Y:S02]  /*0250*/  MUFU.RCP R6, R6 ;  /* 0x0000000600067308 */ /* 0x001e240000001000 */
[----:B0-----:R-:W-:-:S06]  /*0260*/  IADD3 R2, PT, PT, R6, 0xffffffe, RZ ;  /* 0x0ffffffe06027810 */ /* 0x001fcc0007ffe0ff */
[----:B------:R0:W1:Y:S02]  /*0270*/  F2I.FTZ.U32.TRUNC.NTZ R3, R2 ;  /* 0x0000000200037305 */ /* 0x000064000021f000 */
[----:B0-----:R-:W-:Y:S01]  /*0280*/  HFMA2 R2, -RZ, RZ, 0, 0 ;  /* 0x00000000ff027431 */ /* 0x001fe200000001ff */
[----:B-1----:R-:W-:-:S05]  /*0290*/  IADD3 R7, PT, PT, RZ, -R3, RZ ;  /* 0x80000003ff077210 */ /* 0x002fca0007ffe0ff */
[----:B------:R-:W-:-:S04]  /*02a0*/  IMAD R7, R7, R8, RZ ;  /* 0x0000000807077224 */ /* 0x000fc800078e02ff */
[----:B------:R-:W-:-:S06]  /*02b0*/  IMAD.HI.U32 R6, R3, R7, R2 ;  /* 0x0000000703067227 */ /* 0x000fcc00078e0002 */
[----:B------:R-:W-:-:S05]  /*02c0*/  IMAD.HI.U32 R3, R6, R5, RZ ;  /* 0x0000000506037227 */ /* 0x000fca00078e00ff */
[----:B------:R-:W-:-:S05]  /*02d0*/  IADD3 R0, PT, PT, -R3, RZ, RZ ;  /* 0x000000ff03007210 */ /* 0x000fca0007ffe1ff */
[----:B------:R-:W-:-:S05]  /*02e0*/  IMAD R5, R8, R0, R5 ;  /* 0x0000000008057224 */ /* 0x000fca00078e0205 */
[----:B------:R-:W-:-:S13]  /*02f0*/  ISETP.GE.U32.AND P0, PT, R5, R8, PT ;  /* 0x000000080500720c */ /* 0x000fda0003f06070 */
[-C--:B------:R-:W-:Y:S02]  /*0300*/  @P0 IADD3 R5, PT, PT, R5, -R8.reuse, RZ ;  /* 0x8000000805050210 */ /* 0x080fe40007ffe0ff */
[----:B------:R-:W-:Y:S02]  /*0310*/  @P0 IADD3 R3, PT, PT, R3, 0x1, RZ ;  /* 0x0000000103030810 */ /* 0x000fe40007ffe0ff */
[----:B------:R-:W-:-:S13]  /*0320*/  ISETP.GE.U32.AND P1, PT, R5, R8, PT ;  /* 0x000000080500720c */ /* 0x000fda0003f26070 */
[----:B------:R-:W-:Y:S02]  /*0330*/  @P1 IADD3 R3, PT, PT, R3, 0x1, RZ ;  /* 0x0000000103031810 */ /* 0x000fe40007ffe0ff */
[----:B------:R-:W-:-:S04]  /*0340*/  @!P2 LOP3.LUT R3, RZ, R8, RZ, 0x33, !PT ;  /* 0x00000008ff03a212 */ /* 0x000fc800078e33ff */
[----:B------:R-:W-:-:S04]  /*0350*/  IADD3 R3, PT, PT, R4, R3, RZ ;  /* 0x0000000304037210 */ /* 0x000fc80007ffe0ff */
[C---:B------:R-:W-:Y:S02]  /*0360*/  LOP3.LUT R0, R3.reuse, 0x3, RZ, 0xc0, !PT ;  /* 0x0000000303007812 */ /* 0x040fe400078ec0ff */
[----:B------:R-:W-:Y:S02]  /*0370*/  ISETP.GE.U32.AND P1, PT, R3, 0x3, PT ;  /* 0x000000030300780c */ /* 0x000fe40003f26070 */
[----:B------:R-:W-:Y:S02]  /*0380*/  ISETP.NE.AND P0, PT, R0, 0x3, PT ;  /* 0x000000030000780c */ /* 0x000fe40003f05270 */
[----:B------:R-:W-:-:S11]  /*0390*/  MOV R0, R30 ;  /* 0x0000001e00007202 */ /* 0x000fd60000000f00 */
[----:B------:R-:W-:Y:S05]  /*03a0*/  @!P0 BRA `(.L_x_3) ;  /* 0x0000000000348947 */ /* 0x000fea0003800000 */
[----:B------:R-:W0:Y:S01]  /*03b0*/  S2R R5, SR_CgaCtaId ;  /* 0x0000000000057919 */ /* 0x000e220000008800 */
[----:B------:R-:W-:Y:S02]  /*03c0*/  MOV R0, 0x400 ;  /* 0x0000040000007802 */ /* 0x000fe40000000f00 */
[----:B------:R-:W-:Y:S02]  /*03d0*/  IADD3 R3, PT, PT, R3, 0x1, RZ ;  /* 0x0000000103037810 */ /* 0x000fe40007ffe0ff */
[----:B------:R-:W-:Y:S02]  /*03e0*/  MOV R2, RZ ;  /* 0x000000ff00027202 */ /* 0x000fe40000000f00 */
[----:B------:R-:W-:Y:S02]  /*03f0*/  LOP3.LUT R3, R3, 0x3, RZ, 0xc0, !PT ;  /* 0x0000000303037812 */ /* 0x000fe400078ec0ff */
[----:B0-----:R-:W-:Y:S02]  /*0400*/  LEA R5, R5, R0, 0x18 ;  /* 0x0000000005057211 */ /* 0x001fe400078ec0ff */
[----:B------:R-:W-:-:S07]  /*0410*/  MOV R0, R30 ;  /* 0x0000001e00007202 */ /* 0x000fce0000000f00 */
.L_x_4:
[----:B------:R-:W-:Y:S02]  /*0420*/  LEA R4, R0, R5, 0x2 ;  /* 0x0000000500047211 */ /* 0x000fe400078e10ff */
[----:B------:R-:W-:Y:S02]  /*0430*/  IADD3 R2, PT, PT, R2, 0x1, RZ ;  /* 0x0000000102027810 */ /* 0x000fe40007ffe0ff */
[----:B------:R-:W-:Y:S01]  /*0440*/  IADD3 R0, PT, PT, R8, R0, RZ ;  /* 0x0000000008007210 */ /* 0x000fe20007ffe0ff */
[----:B------:R0:W-:Y:S01]  /*0450*/  STS [R4], RZ ;  /* 0x000000ff04007388 */ /* 0x0001e20000000800 */
[----:B------:R-:W-:-:S13]  /*0460*/  ISETP.NE.AND P0, PT, R2, R3, PT ;  /* 0x000000030200720c */ /* 0x000fda0003f05270 */
[----:B0-----:R-:W-:Y:S05]  /*0470*/  @P0 BRA `(.L_x_4) ;  /* 0xfffffffc00e80947 */ /* 0x001fea000383ffff */
.L_x_3:
[----:B------:R-:W-:Y:S05]  /*0480*/  BSYNC.RECONVERGENT B1 ;  /* 0x0000000000017941 */ /* 0x000fea0003800200 */
.L_x_2:
[----:B------:R-:W-:Y:S05]  /*0490*/  @!P1 BRA `(.L_x_1) ;  /* 0x0000000000389947 */ /* 0x000fea0003800000 */
[----:B------:R-:W0:Y:S01]  /*04a0*/  S2R R3, SR_CgaCtaId ;  /* 0x0000000000037919 */ /* 0x000e220000008800 */
[----:B------:R-:W-:-:S04]  /*04b0*/  MOV R2, 0x400 ;  /* 0x0000040000027802 */ /* 0x000fc80000000f00 */
[----:B0-----:R-:W-:-:S07]  /*04c0*/  LEA R5, R3, R2, 0x18 ;  /* 0x0000000203057211 */ /* 0x001fce00078ec0ff */
.L_x_5:
[----:B0-----:R-:W-:Y:S02]  /*04d0*/  LEA R7, R0, R5, 0x2 ;  /* 0x0000000500077211 */ /* 0x001fe400078e10ff */
[C---:B------:R-:W-:Y:S02]  /*04e0*/  LEA R0, R8.reuse, R0, 0x2 ;  /* 0x0000000008007211 */ /* 0x040fe400078e10ff */
[----:B------:R-:W-:Y:S01]  /*04f0*/  LEA R2, R8, R7, 0x2 ;  /* 0x0000000708027211 */ /* 0x000fe200078e10ff */
[----:B------:R0:W-:Y:S01]  /*0500*/  STS [R7], RZ ;  /* 0x000000ff07007388 */ /* 0x0001e20000000800 */
[----:B------:R-:W-:Y:S02]  /*0510*/  ISETP.GE.U32.AND P0, PT, R0, 0x78, PT ;  /* 0x000000780000780c */ /* 0x000fe40003f06070 */
[C---:B------:R-:W-:Y:S01]  /*0520*/  LEA R3, R8.reuse, R2, 0x2 ;  /* 0x0000000208037211 */ /* 0x040fe200078e10ff */
[----:B------:R0:W-:Y:S03]  /*0530*/  STS [R2], RZ ;  /* 0x000000ff02007388 */ /* 0x0001e60000000800 */
[----:B------:R-:W-:Y:S01]  /*0540*/  LEA R4, R8, R3, 0x2 ;  /* 0x0000000308047211 */ /* 0x000fe200078e10ff */
[----:B------:R0:W-:Y:S04]  /*0550*/  STS [R3], RZ ;  /* 0x000000ff03007388 */ /* 0x0001e80000000800 */
[----:B------:R0:W-:Y:S02]  /*0560*/  STS [R4], RZ ;  /* 0x000000ff04007388 */ /* 0x0001e40000000800 */
[----:B------:R-:W-:Y:S05]  /*0570*/  @!P0 BRA `(.L_x_5) ;  /* 0xfffffffc00d48947 */ /* 0x000fea000383ffff */
.L_x_1:
[----:B------:R-:W-:Y:S05]  /*0580*/  BSYNC.RECONVERGENT B0 ;  /* 0x0000000000007941 */ /* 0x000fea0003800200 */
.L_x_0:
[----:B------:R-:W1:Y:S01]  /*0590*/  LDCU UR18, c[0x0][0x360] ;  /* 0x00006c00ff1277ac */ /* 0x000e620008000800 */
[----:B------:R-:W-:Y:S01]  /*05a0*/  BSSY.RECONVERGENT B0, `(.L_x_6) ;  /* 0x000002e000007945 */ /* 0x000fe20003800200 */
[----:B-1----:R-:W1:Y:S01]  /*05b0*/  I2F.U32.RP R6, UR18 ;  /* 0x0000001200067d06 */ /* 0x002e620008209000 */
[----:B------:R-:W-:Y:S02]  /*05c0*/  IADD3 R0, PT, PT, R30, UR18, RZ ;  /* 0x000000121e007c10 */ /* 0x000fe4000fffe0ff */
[----:B------:R-:W-:Y:S02]  /*05d0*/  ISETP.NE.U32.AND P2, PT, RZ, UR18, PT ;  /* 0x00000012ff007c0c */ /* 0x000fe4000bf45070 */
[C---:B------:R-:W-:Y:S02]  /*05e0*/  ISETP.GE.U32.AND P0, PT, R0.reuse, 0x480, PT ;  /* 0x000004800000780c */ /* 0x040fe40003f06070 */
[----:B------:R-:W-:Y:S02]  /*05f0*/  VIMNMX.U32 R5, PT, PT, R0, 0x480, !PT ;  /* 0x0000048000057848 */ /* 0x000fe40007fe0000 */
[----:B0-----:R-:W-:-:S04]  /*0600*/  SEL R4, RZ, 0x1, P0 ;  /* 0x00000001ff047807 */ /* 0x001fc80000000000 */
[----:B------:R-:W-:Y:S01]  /*0610*/  IADD3 R5, PT, PT, R5, -R0, -R4 ;  /* 0x8000000005057210 */ /* 0x000fe20007ffe804 */
[----:B-1----:R-:W0:Y:S02]  /*0620*/  MUFU.RCP R6, R6 ;  /* 0x0000000600067308 */ /* 0x002e240000001000 */
[----:B0-----:R-:W-:-:S06]  /*0630*/  IADD3 R2, PT, PT, R6, 0xffffffe, RZ ;  /* 0x0ffffffe06027810 */ /* 0x001fcc0007ffe0ff */
[----:B------:R0:W1:Y:S02]  /*0640*/  F2I.FTZ.U32.TRUNC.NTZ R3, R2 ;  /* 0x0000000200037305 */ /* 0x000064000021f000 */
[----:B0-----:R-:W-:Y:S01]  /*0650*/  HFMA2 R2, -RZ, RZ, 0, 0 ;  /* 0x00000000ff027431 */ /* 0x001fe200000001ff */
[----:B-1----:R-:W-:-:S05]  /*0660*/  IADD3 R7, PT, PT, RZ, -R3, RZ ;  /* 0x80000003ff077210 */ /* 0x002fca0007ffe0ff */
[----:B------:R-:W-:-:S04]  /*0670*/  IMAD R7, R7, UR18, RZ ;  /* 0x0000001207077c24 */ /* 0x000fc8000f8e02ff */
[----:B------:R-:W-:-:S06]  /*0680*/  IMAD.HI.U32 R6, R3, R7, R2 ;  /* 0x0000000703067227 */ /* 0x000fcc00078e0002 */
[----:B------:R-:W-:-:S05]  /*0690*/  IMAD.HI.U32 R3, R6, R5, RZ ;  /* 0x0000000506037227 */ /* 0x000fca00078e00ff */
[----:B------:R-:W-:-:S05]  /*06a0*/  IADD3 R0, PT, PT, -R3, RZ, RZ ;  /* 0x000000ff03007210 */ /* 0x000fca0007ffe1ff */
[----:B------:R-:W-:-:S05]  /*06b0*/  IMAD R5, R0, UR18, R5 ;  /* 0x0000001200057c24 */ /* 0x000fca000f8e0205 */
[----:B------:R-:W-:-:S13]  /*06c0*/  ISETP.GE.U32.AND P0, PT, R5, UR18, PT ;  /* 0x0000001205007c0c */ /* 0x000fda000bf06070 */
[----:B------:R-:W-:Y:S02]  /*06d0*/  @P0 IADD3 R5, PT, PT, R5, -UR18, RZ ;  /* 0x8000001205050c10 */ /* 0x000fe4000fffe0ff */
[----:B------:R-:W-:Y:S02]  /*06e0*/  @P0 IADD3 R3, PT, PT, R3, 0x1, RZ ;  /* 0x0000000103030810 */ /* 0x000fe40007ffe0ff */
[----:B------:R-:W-:Y:S02]  /*06f0*/  ISETP.GE.U32.AND P1, PT, R5, UR18, PT ;  /* 0x0000001205007c0c */ /* 0x000fe4000bf26070 */
[----:B------:R-:W-:-:S11]  /*0700*/  ISETP.GE.AND P0, PT, R29, 0x1, PT ;  /* 0x000000011d00780c */ /* 0x000fd60003f06270 */
[----:B------:R-:W-:Y:S02]  /*0710*/  @P1 IADD3 R3, PT, PT, R3, 0x1, RZ ;  /* 0x0000000103031810 */ /* 0x000fe40007ffe0ff */
[----:B------:R-:W-:-:S04]  /*0720*/  @!P2 LOP3.LUT R3, RZ, UR18, RZ, 0x33, !PT ;  /* 0x00000012ff03ac12 */ /* 0x000fc8000f8e33ff */
        /* <DEDUP_REMOVED lines=9> */
[----:B------:R-:W-:Y:S02]  /*07c0*/  IADD3 R0, PT, PT, R0, 0x1e0, RZ ;  /* 0x000001e000007810 */ /* 0x000fe40007ffe0ff */
[----:B------:R-:W-:Y:S02]  /*07d0*/  MOV R2, RZ ;  /* 0x000000ff00027202 */ /* 0x000fe40000000f00 */
[----:B------:R-:W-:Y:S02]  /*07e0*/  MOV R7, 0x3f800000 ;  /* 0x3f80000000077802 */ /* 0x000fe40000000f00 */
[----:B------:R-:W-:-:S02]  /*07f0*/  LOP3.LUT R3, R3, 0x3, RZ, 0xc0, !PT ;  /* 0x0000000303037812 */ /* 0x000fc400078ec0ff */
[----:B0-----:R-:W-:Y:S02]  /*0800*/  LEA R5, R5, R0, 0x18 ;  /* 0x0000000005057211 */ /* 0x001fe400078ec0ff */
[----:B------:R-:W-:-:S07]  /*0810*/  MOV R0, R30 ;  /* 0x0000001e00007202 */ /* 0x000fce0000000f00 */
.L_x_8:
[----:B------:R-:W-:Y:S02]  /*0820*/  LEA R4, R0, R5, 0x2 ;  /* 0x0000000500047211 */ /* 0x000fe400078e10ff */
[----:B------:R-:W-:Y:S02]  /*0830*/  IADD3 R2, PT, PT, R2, 0x1, RZ ;  /* 0x0000000102027810 */ /* 0x000fe40007ffe0ff */
[----:B------:R-:W-:Y:S01]  /*0840*/  IADD3 R0, PT, PT, R0, UR18, RZ ;  /* 0x0000001200007c10 */ /* 0x000fe2000fffe0ff */
[----:B------:R0:W-:Y:S01]  /*0850*/  STS [R4], R7 ;  /* 0x0000000704007388 */ /* 0x0001e20000000800 */
[----:B------:R-:W-:-:S13]  /*0860*/  ISETP.NE.AND P2, PT, R2, R3, PT ;  /* 0x000000030200720c */ /* 0x000fda0003f45270 */
[----:B0-----:R-:W-:Y:S05]  /*0870*/  @P2 BRA `(.L_x_8) ;  /* 0xfffffffc00e82947 */ /* 0x001fea000383ffff */
.L_x_7:
[----:B------:R-:W-:Y:S05]  /*0880*/  BSYNC.RECONVERGENT B0 ;  /* 0x0000000000007941 */ /* 0x000fea0003800200 */
.L_x_6:
[----:B------:R-:W-:Y:S04]  /*0890*/  BSSY.RECONVERGENT B0, `(.L_x_9) ;  /* 0x0000015000007945 */ /* 0x000fe80003800200 */
[----:B------:R-:W-:Y:S05]  /*08a0*/  @!P1 BRA `(.L_x_10) ;  /* 0x00000000004c9947 */ /* 0x000fea0003800000 */
[----:B------:R-:W0:Y:S01]  /*08b0*/  S2R R3, SR_CgaCtaId ;  /* 0x0000000000037919 */ /* 0x000e220000008800 */
[----:B------:R-:W-:Y:S01]  /*08c0*/  MOV R2, 0x400 ;  /* 0x0000040000027802 */ /* 0x000fe20000000f00 */
[----:B------:R-:W-:-:S03]  /*08d0*/  HFMA2 R7, -RZ, RZ, 1.875, 0 ;  /* 0x3f800000ff077431 */ /* 0x000fc600000001ff */
[----:B------:R-:W-:-:S04]  /*08e0*/  IADD3 R2, PT, PT, R2, 0x1e0, RZ ;  /* 0x000001e002027810 */ /* 0x000fc80007ffe0ff */
[----:B0-----:R-:W-:-:S07]  /*08f0*/  LEA R5, R3, R2, 0x18 ;  /* 0x0000000203057211 */ /* 0x001fce00078ec0ff */
.L_x_11:
[----:B------:R-:W-:Y:S02]  /*0900*/  LEA R6, R0, R5, 0x2 ;  /* 0x0000000500067211 */ /* 0x000fe400078e10ff */
[----:B------:R-:W-:Y:S02]  /*0910*/  MOV R3, UR18 ;  /* 0x0000001200037c02 */ /* 0x000fe40008000f00 */
[----:B------:R-:W-:Y:S01]  /*0920*/  MOV R9, UR18 ;  /* 0x0000001200097c02 */ /* 0x000fe20008000f00 */
[----:B------:R0:W-:Y:S01]  /*0930*/  STS [R6], R7 ;  /* 0x0000000706007388 */ /* 0x0001e20000000800 */
[----:B------:R-:W-:Y:S02]  /*0940*/  LEA R2, R3, R6, 0x2 ;  /* 0x0000000603027211 */ /* 0x000fe400078e10ff */
[----:B------:R-:W-:Y:S02]  /*0950*/  MOV R4, UR18 ;  /* 0x0000001200047c02 */ /* 0x000fe40008000f00 */
[C---:B------:R-:W-:Y:S01]  /*0960*/  LEA R3, R9.reuse, R2, 0x2 ;  /* 0x0000000209037211 */ /* 0x040fe200078e10ff */
[----:B------:R0:W-:Y:S01]  /*0970*/  STS [R2], R7 ;  /* 0x0000000702007388 */ /* 0x0001e20000000800 */
[----:B------:R-:W-:-:S02]  /*0980*/  LEA R0, R9, R0, 0x2 ;  /* 0x0000000009007211 */ /* 0x000fc400078e10ff */
[----:B------:R-:W-:Y:S01]  /*0990*/  LEA R4, R4, R3, 0x2 ;  /* 0x0000000304047211 */ /* 0x000fe200078e10ff */
[----:B------:R0:W-:Y:S01]  /*09a0*/  STS [R3], R7 ;  /* 0x0000000703007388 */ /* 0x0001e20000000800 */
[----:B------:R-:W-:-:S03]  /*09b0*/  ISETP.GE.U32.AND P1, PT, R0, 0x480, PT ;  /* 0x000004800000780c */ /* 0x000fc60003f26070 */
[----:B------:R0:W-:Y:S10]  /*09c0*/  STS [R4], R7 ;  /* 0x0000000704007388 */ /* 0x0001f40000000800 */
[----:B0-----:R-:W-:Y:S05]  /*09d0*/  @!P1 BRA `(.L_x_11) ;  /* 0xfffffffc00c89947 */ /* 0x001fea000383ffff */
.L_x_10:
[----:B------:R-:W-:Y:S05]  /*09e0*/  BSYNC.RECONVERGENT B0 ;  /* 0x0000000000007941 */ /* 0x000fea0003800200 */
.L_x_9:
[----:B------:R-:W-:Y:S06]  /*09f0*/  BAR.SYNC.DEFER_BLOCKING 0x0 ;  /* 0x0000000000007b1d */ /* 0x000fec0000010000 */
[----:B------:R-:W-:Y:S05]  /*0a00*/  @!P0 EXIT ;  /* 0x000000000000894d */ /* 0x000fea0003800000 */
[----:B------:R-:W-:Y:S01]  /*0a10*/  ULOP3.LUT UR4, UR5, 0xffff, URZ, 0xc0, !UPT ;  /* 0x0000ffff05047892 */ /* 0x000fe2000f8ec0ff */
[----:B------:R-:W-:-:S03]  /*0a20*/  UMOV UR15, 0x1c ;  /* 0x0000001c000f7882 */ /* 0x000fc60000000000 */
[----:B------:R-:W-:-:S04]  /*0a30*/  USHF.R.U32.HI UR4, URZ, 0x1, UR4 ;  /* 0x00000001ff047899 */ /* 0x000fc80008011604 */
[----:B------:R-:W-:-:S04]  /*0a40*/  ULOP3.LUT UR4, UR4, 0xffff, URZ, 0xc0, !UPT ;  /* 0x0000ffff04047892 */ /* 0x000fc8000f8ec0ff */
[----:B------:R-:W-:-:S04]  /*0a50*/  UIMAD UR4, UR4, 0x4925, URZ ;  /* 0x00004925040478a4 */ /* 0x000fc8000f8e02ff */
[----:B------:R-:W-:-:S04]  /*0a60*/  USHF.R.U32.HI UR10, URZ, 0x11, UR4 ;  /* 0x00000011ff0a7899 */ /* 0x000fc80008011604 */
[----:B------:R-:W-:-:S04]  /*0a70*/  UPRMT UR4, UR10, 0x9910, URZ ;  /* 0x000099100a047896 */ /* 0x000fc800080000ff */
[----:B------:R-:W-:-:S04]  /*0a80*/  UIMAD UR4, UR4, 0xe, URZ ;  /* 0x0000000e040478a4 */ /* 0x000fc8000f8e02ff */
[----:B------:R-:W-:-:S04]  /*0a90*/  UIADD3 UR4, UPT, UPT, URZ, -UR4, URZ ;  /* 0x80000004ff047290 */ /* 0x000fc8000fffe0ff */
[----:B------:R-:W-:-:S04]  /*0aa0*/  UPRMT UR4, UR4, 0x7710, URZ ;  /* 0x0000771004047896 */ /* 0x000fc800080000ff */
[----:B------:R-:W-:-:S04]  /*0ab0*/  UIADD3 UR4, UPT, UPT, UR5, UR4, URZ ;  /* 0x0000000405047290 */ /* 0x000fc8000fffe0ff */
[----:B------:R-:W-:Y:S02]  /*0ac0*/  USHF.L.U32 UR11, UR4, 0x1, URZ ;  /* 0x00000001040b7899 */ /* 0x000fe400080006ff */
[----:B------:R-:W-:Y:S02]  /*0ad0*/  UPRMT UR14, UR4, 0x9910, URZ ;  /* 0x00009910040e7896 */ /* 0x000fe400080000ff */
[----:B------:R-:W-:-:S04]  /*0ae0*/  ULOP3.LUT UR11, UR11, 0xffff, URZ, 0xc0, !UPT ;  /* 0x0000ffff0b0b7892 */ /* 0x000fc8000f8ec0ff */
[----:B------:R-:W-:Y:S01]  /*0af0*/  UISETP.LT.U32.AND UP0, UPT, UR11, 0x1, UPT ;  /* 0x000000010b00788c */ /* 0x000fe2000bf01070 */
[----:B------:R-:W-:Y:S01]  /*0b00*/  ISETP.NE.AND P0, PT, RZ, UR14, PT ;  /* 0x0000000eff007c0c */ /* 0x000fe2000bf05270 */
[----:B------:R-:W-:Y:S02]  /*0b10*/  UISETP.LT.U32.AND UP1, UPT, UR11, 0x19, UPT ;  /* 0x000000190b00788c */ /* 0x000fe4000bf21070 */
[----:B------:R-:W-:Y:S02]  /*0b20*/  USEL UR4, UR11, 0x1, !UP0 ;  /* 0x000000010b047887 */ /* 0x000fe4000c000000 */
[----:B------:R-:W-:Y:S02]  /*0b30*/  USEL UR12, UR11, 0x19, UP1 ;  /* 0x000000190b0c7887 */ /* 0x000fe40008800000 */
[----:B------:R-:W-:Y:S02]  /*0b40*/  UIADD3 UR13, UPT, UPT, UR4, -0x1, URZ ;  /* 0xffffffff040d7890 */ /* 0x000fe4000fffe0ff */
[----:B------:R-:W-:-:S03]  /*0b50*/  UIADD3 UR12, UPT, UPT, -UR4, UR12, URZ ;  /* 0x0000000c040c7290 */ /* 0x000fc6000fffe1ff */
[----:B------:R-:W-:Y:S01]  /*0b60*/  UMOV UR4, URZ ;  /* 0x000000ff00047c82 */ /* 0x000fe20008000000 */
[----:B------:R-:W-:-:S12]  /*0b70*/  UIMAD UR12, UR12, UR15, 0x70 ;  /* 0x000000700c0c74a4 */ /* 0x000fd8000f8e020f */
.L_x_69:
[----:B------:R-:W-:Y:S01]  /*0b80*/  ISETP.GE.U32.AND P1, PT, R30, UR12, PT ;  /* 0x0000000c1e007c0c */ /* 0x000fe2000bf26070 */
[----:B------:R-:W-:-:S12]  /*0b90*/  BSSY.RECONVERGENT B0, `(.L_x_12) ;  /* 0x0000023000007945 */ /* 0x000fd80003800200 */
[----:B01----:R-:W-:Y:S05]  /*0ba0*/  @P1 BRA `(.L_x_13) ;  /* 0x0000000000841947 */ /* 0x003fea0003800000 */
[----:B------:R-:W-:Y:S01]  /*0bb0*/  MOV R8, UR6 ;  /* 0x0000000600087c02 */ /* 0x000fe20008000f00 */
[----:B------:R-:W0:Y:S01]  /*0bc0*/  LDC.64 R6, c[0x0][0x398] ;  /* 0x0000e600ff067b82 */ /* 0x000e220000000a00 */
[----:B------:R-:W-:-:S05]  /*0bd0*/  MOV R9, UR7 ;  /* 0x0000000700097c02 */ /* 0x000fca0008000f00 */
[----:B------:R-:W2:Y:S02]  /*0be0*/  LDG.E R8, desc[UR16][R8.64] ;  /* 0x0000001008087981 */ /* 0x000ea4000c1e1900 */
[----:B------:R-:W1:Y:S01]  /*0bf0*/  LDC.64 R2, c[0x0][0x380] ;  /* 0x0000e000ff027b82 */ /* 0x000e620000000a00 */
[----:B--2---:R-:W-:-:S05]  /*0c00*/  IADD3 R5, PT, PT, R8, UR4, RZ ;  /* 0x0000000408057c10 */ /* 0x004fca000fffe0ff */
[----:B0-----:R-:W-:-:S06]  /*0c10*/  IMAD.WIDE R4, R5, 0x4, R6 ;  /* 0x0000000405047825 */ /* 0x001fcc00078e0206 */
[----:B------:R-:W2:Y:S01]  /*0c20*/  LDG.E R5, desc[UR16][R4.64] ;  /* 0x0000001004057981 */ /* 0x000ea2000c1e1900 */
[----:B------:R-:W0:Y:S01]  /*0c30*/  S2R R11, SR_CgaCtaId ;  /* 0x00000000000b7919 */ /* 0x000e220000008800 */
[----:B--2---:R-:W-:-:S05]  /*0c40*/  IMAD.WIDE R6, R5, 0x4, R6 ;  /* 0x0000000405067825 */ /* 0x004fca00078e0206 */
[----:B------:R2:W5:Y:S01]  /*0c50*/  LDG.E R10, desc[UR16][R6.64] ;  /* 0x00000010060a7981 */ /* 0x000562000c1e1900 */
[----:B------:R-:W-:Y:S02]  /*0c60*/  MOV R0, 0x400 ;  /* 0x0000040000007802 */ /* 0x000fe40000000f00 */
[----:B------:R-:W-:Y:S02]  /*0c70*/  MOV R9, R30 ;  /* 0x0000001e00097202 */ /* 0x000fe40000000f00 */
[----:B01----:R-:W-:-:S07]  /*0c80*/  LEA R12, R11, R0, 0x18 ;  /* 0x000000000b0c7211 */ /* 0x003fce00078ec0ff */
.L_x_14:
[----:B0-----:R-:W-:Y:S01]  /*0c90*/  HFMA2 R4, -RZ, RZ, 0, 0 ;  /* 0x00000000ff047431 */ /* 0x001fe200000001ff */
[----:B------:R-:W-:-:S04]  /*0ca0*/  MOV R5, R9 ;  /* 0x0000000900057202 */ /* 0x000fc80000000f00 */
[----:B------:R-:W-:-:S05]  /*0cb0*/  IMAD.HI R0, R9, -0x6db6db6d, R4 ;  /* 0x9249249309007827 */ /* 0x000fca00078e0204 */
[----:B------:R-:W-:-:S04]  /*0cc0*/  SHF.R.U32.HI R5, RZ, 0x1f, R0 ;  /* 0x0000001fff057819 */ /* 0x000fc80000011600 */
[----:B------:R-:W-:-:S04]  /*0cd0*/  LEA.HI.SX32 R0, R0, R5, 0x1c ;  /* 0x0000000500007211 */ /* 0x000fc800078fe2ff */
[C---:B------:R-:W-:Y:S01]  /*0ce0*/  IADD3 R5, PT, PT, R0.reuse, UR13, RZ ;  /* 0x0000000d00057c10 */ /* 0x040fe2000fffe0ff */
[----:B--2---:R-:W-:-:S04]  /*0cf0*/  IMAD R6, R0, -0x1c, R9 ;  /* 0xffffffe400067824 */ /* 0x004fc800078e0209 */
[----:B------:R-:W-:-:S04]  /*0d00*/  IMAD R5, R5, 0x1c, R6 ;  /* 0x0000001c05057824 */ /* 0x000fc800078e0206 */
[----:B-----5:R-:W-:-:S04]  /*0d10*/  IMAD R5, R10, 0x310, R5 ;  /* 0x000003100a057824 */ /* 0x020fc800078e0205 */
[----:B------:R-:W-:-:S06]  /*0d20*/  IMAD.WIDE R4, R5, 0x4, R2 ;  /* 0x0000000405047825 */ /* 0x000fcc00078e0202 */
[----:B------:R-:W2:Y:S01]  /*0d30*/  LDG.E.CONSTANT R4, desc[UR16][R4.64] ;  /* 0x0000001004047981 */ /* 0x000ea2000c1e9900 */
[C---:B------:R-:W-:Y:S02]  /*0d40*/  IADD3 R7, PT, PT, R0.reuse, 0x1, RZ ;  /* 0x0000000100077810 */ /* 0x040fe40007ffe0ff */
[----:B------:R-:W-:Y:S02]  /*0d50*/  @P0 IADD3 R7, PT, PT, R0, RZ, RZ ;  /* 0x000000ff00070210 */ /* 0x000fe40007ffe0ff */
[----:B------:R-:W-:-:S03]  /*0d60*/  IADD3 R9, PT, PT, R9, UR18, RZ ;  /* 0x0000001209097c10 */ /* 0x000fc6000fffe0ff */
[----:B------:R-:W-:Y:S01]  /*0d70*/  IMAD R7, R7, 0x1e, R6 ;  /* 0x0000001e07077824 */ /* 0x000fe200078e0206 */
[----:B------:R-:W-:-:S04]  /*0d80*/  ISETP.GE.U32.AND P1, PT, R9, UR12, PT ;  /* 0x0000000c09007c0c */ /* 0x000fc8000bf26070 */
[----:B------:R-:W-:-:S05]  /*0d90*/  LEA R7, R7, R12, 0x2 ;  /* 0x0000000c07077211 */ /* 0x000fca00078e10ff */
[----:B--2---:R0:W-:Y:S04]  /*0da0*/  STS [R7+0x4], R4 ;  /* 0x0000040407007388 */ /* 0x0041e80000000800 */
[----:B------:R-:W-:Y:S05]  /*0db0*/  @!P1 BRA `(.L_x_14) ;  /* 0xfffffffc00b49947 */ /* 0x000fea000383ffff */
.L_x_13:
[----:B------:R-:W-:Y:S05]  /*0dc0*/  BSYNC.RECONVERGENT B0 ;  /* 0x0000000000007941 */ /* 0x000fea0003800200 */
.L_x_12:
[----:B------:R-:W-:Y:S01]  /*0dd0*/  BAR.SYNC.DEFER_BLOCKING 0x0 ;  /* 0x0000000000007b1d */ /* 0x000fe20000010000 */
[----:B------:R-:W-:-:S05]  /*0de0*/  ISETP.GT.U32.AND P1, PT, R30, 0x6, PT ;  /* 0x000000061e00780c */ /* 0x000fca0003f24070 */
[----:B------:R-:W-:Y:S08]  /*0df0*/  BSSY.RECONVERGENT B0, `(.L_x_15) ;  /* 0x00003e7000007945 */ /* 0x000ff00003800200 */
[----:B------:R-:W-:Y:S05]  /*0e00*/  @P1 BRA `(.L_x_16) ;  /* 0x0000003c00941947 */ /* 0x000fea0003800000 */
[----:B------:R-:W-:-:S07]  /*0e10*/  MOV R27, R30 ;  /* 0x0000001e001b7202 */ /* 0x000fce0000000f00 */
.L_x_68:
[----:B------:R-:W-:-:S13]  /*0e20*/  ISETP.GE.AND P1, PT, R28, 0x1, PT ;  /* 0x000000011c00780c */ /* 0x000fda0003f26270 */
[----:B-1----:R-:W-:Y:S05]  /*0e30*/  @!P1 BRA `(.L_x_17) ;  /* 0x0000003c007c9947 */ /* 0x002fea0003800000 */
[----:B------:R-:W1:Y:S01]  /*0e40*/  S2UR UR14, SR_CgaCtaId ;  /* 0x00000000000e79c3 */ /* 0x000e620000008800 */
[----:B------:R-:W-:Y:S01]  /*0e50*/  UMOV UR5, 0x400 ;  /* 0x0000040000057882 */ /* 0x000fe20000000000 */
[----:B------:R-:W-:Y:S01]  /*0e60*/  MOV R26, UR10 ;  /* 0x0000000a001a7c02 */ /* 0x000fe20008000f00 */
[----:B------:R-:W-:-:S04]  /*0e70*/  HFMA2 R21, -RZ, RZ, 0, 0 ;  /* 0x00000000ff157431 */ /* 0x000fc800000001ff */
[----:B------:R-:W-:Y:S01]  /*0e80*/  IMAD R26, R26, 0x6200, R27 ;  /* 0x000062001a1a7824 */ /* 0x000fe200078e021b */
[----:B-1----:R-:W-:-:S06]  /*0e90*/  ULEA UR5, UR14, UR5, 0x18 ;  /* 0x000000050e057291 */ /* 0x002fcc000f8ec0ff */
[----:B------:R-:W-:-:S07]  /*0ea0*/  LEA R20, R27, UR5, 0x4 ;  /* 0x000000051b147c11 */ /* 0x000fce000f8e20ff */
.L_x_67:
[----:B01----:R-:W-:Y:S02]  /*0eb0*/  MOV R4, UR8 ;  /* 0x0000000800047c02 */ /* 0x003fe40008000f00 */
[----:B------:R-:W-:Y:S01]  /*0ec0*/  MOV R5, UR9 ;  /* 0x0000000900057c02 */ /* 0x000fe20008000f00 */
[----:B------:R-:W0:Y:S04]  /*0ed0*/  LDC.64 R2, c[0x0][0x3a0] ;  /* 0x0000e800ff027b82 */ /* 0x000e280000000a00 */
[----:B------:R-:W2:Y:S04]  /*0ee0*/  LDG.E R4, desc[UR16][R4.64] ;  /* 0x0000001004047981 */ /* 0x000ea8000c1e1900 */
[----:B------:R-:W1:Y:S01]  /*0ef0*/  S2UR UR14, SR_CgaCtaId ;  /* 0x00000000000e79c3 */ /* 0x000e620000008800 */
[----:B------:R-:W-:-:S02]  /*0f00*/  UMOV UR5, 0x400 ;  /* 0x0000040000057882 */ /* 0x000fc40000000000 */
[----:B-1----:R-:W-:-:S09]  /*0f10*/  ULEA UR5, UR14, UR5, 0x18 ;  /* 0x000000050e057291 */ /* 0x002fd2000f8ec0ff */
[----:B------:R-:W1:Y:S04]  /*0f20*/  LDS R9, [UR5+0x200] ;  /* 0x00020005ff097984 */ /* 0x000e680008000800 */
[----:B------:R-:W3:Y:S04]  /*0f30*/  LDS.128 R16, [UR5+0x1e0] ;  /* 0x0001e005ff107984 */ /* 0x000ee80008000c00 */
[----:B------:R-:W4:Y:S01]  /*0f40*/  LDS.128 R12, [UR5+0x1f0] ;  /* 0x0001f005ff0c7984 */ /* 0x000f220008000c00 */
[----:B------:R-:W-:Y:S02]  /*0f50*/  MOV R10, RZ ;  /* 0x000000ff000a7202 */ /* 0x000fe40000000f00 */
[----:B------:R-:W-:-:S02]  /*0f60*/  MOV R8, RZ ;  /* 0x000000ff00087202 */ /* 0x000fc40000000f00 */
[----:B------:R-:W-:Y:S02]  /*0f70*/  MOV R0, RZ ;  /* 0x000000ff00007202 */ /* 0x000fe40000000f00 */
[----:B--2---:R-:W-:-:S05]  /*0f80*/  IADD3 R7, PT, PT, R4, R21, RZ ;  /* 0x0000001504077210 */ /* 0x004fca0007ffe0ff */
[----:B0-----:R-:W-:Y:S01]  /*0f90*/  IMAD.WIDE R2, R7, 0x4, R2 ;  /* 0x0000000407027825 */ /* 0x001fe200078e0202 */
[----:B------:R-:W-:Y:S02]  /*0fa0*/  CS2R R6, SRZ ;  /* 0x0000000000067805 */ /* 0x000fe4000001ff00 */
[----:B------:R-:W-:Y:S02]  /*0fb0*/  CS2R R4, SRZ ;  /* 0x0000000000047805 */ /* 0x000fe4000001ff00 */
[----:B------:R0:W5:Y:S02]  /*0fc0*/  LDG.E R11, desc[UR16][R2.64] ;  /* 0x00000010020b7981 */ /* 0x000164000c1e1900 */
[----:B01-34-:R-:W-:-:S07]  /*0fd0*/  CS2R R2, SRZ ;  /* 0x0000000000027805 */ /* 0x01bfce000001ff00 */
.L_x_66:
[C---:B------:R-:W-:Y:S02]  /*0fe0*/  IMAD R32, R7.reuse, 0x78, R20 ;  /* 0x0000007807207824 */ /* 0x040fe400078e0214 */
[C---:B------:R-:W-:Y:S01]  /*0ff0*/  IMAD R31, R7.reuse, 0x6, RZ ;  /* 0x00000006071f7824 */ /* 0x040fe200078e02ff */
[----:B------:R-:W-:Y:S02]  /*1000*/  IADD3 R7, PT, PT, R7, 0x1, RZ ;  /* 0x0000000107077810 */ /* 0x000fe40007ffe0ff */
[----:B------:R0:W1:Y:S02]  /*1010*/  LDS.64 R22, [R32] ;  /* 0x0000000020167984 */ /* 0x0000640000000a00 */
[----:B------:R-:W-:Y:S02]  /*1020*/  ISETP.GT.AND P2, PT, R31, 0xb, PT ;  /* 0x0000000b1f00780c */ /* 0x000fe40003f44270 */
[----:B------:R-:W-:-:S11]  /*1030*/  ISETP.NE.AND P1, PT, R7, 0x4, PT ;  /* 0x000000040700780c */ /* 0x000fd60003f25270 */
[----:B0-----:R-:W-:Y:S05]  /*1040*/  @P2 BRA `(.L_x_18) ;  /* 0x0000000400342947 */ /* 0x001fea0003800000 */
[----:B------:R-:W-:-:S13]  /*1050*/  ISETP.GT.AND P2, PT, R31, 0x5, PT ;  /* 0x000000051f00780c */ /* 0x000fda0003f44270 */
[----:B------:R-:W-:Y:S05]  /*1060*/  @P2 BRA `(.L_x_19) ;  /* 0x00000000007c2947 */ /* 0x000fea0003800000 */
[----:B------:R-:W-:-:S13]  /*1070*/  ISETP.GT.AND P2, PT, R31, 0x2, PT ;  /* 0x000000021f00780c */ /* 0x000fda0003f44270 */
[----:B------:R-:W-:Y:S05]  /*1080*/  @P2 BRA `(.L_x_20) ;  /* 0x0000000000382947 */ /* 0x000fea0003800000 */
[----:B------:R-:W-:-:S04]  /*1090*/  VIMNMX.U32 R24, PT, PT, R31, 0x3, PT ;  /* 0x000000031f187848 */ /* 0x000fc80003fe0000 */
[----:B------:R-:W-:-:S04]  /*10a0*/  SHF.L.U32 R33, R24, 0x2, RZ ;  /* 0x0000000218217819 */ /* 0x000fc800000006ff */
[----:B------:R-:W0:Y:S02]  /*10b0*/  LDC R24, c[0x2][R33] ;  /* 0x0080000021187b82 */ /* 0x000e240000000800 */
[----:B0-----:R-:W-:-:S04]  /*10c0*/  SHF.R.S32.HI R25, RZ, 0x1f, R24 ;  /* 0x0000001fff197819 */ /* 0x001fc80000011418 */
.L_x_71:
[----:B------:R-:W-:Y:S05]  /*10d0*/  BRX R24 -0x10e0                                                (*"BRANCH_TARGETS .L_x_72,.L_x_73,.L_x_74,.L_x_21"*) ;  /* 0xffffffec18c87949 */ /* 0x000fea000383ffff */
.L_x_74:
[C---:B-1----:R-:W-:Y:S01]  /*10e0*/  FFMA R4, R22.reuse, R16, R4 ;  /* 0x0000001016047223 */ /* 0x042fe20000000004 */
[----:B------:R-:W-:Y:S01]  /*10f0*/  FFMA R2, R22, R17, R2 ;  /* 0x0000001116027223 */ /* 0x000fe20000000002 */
[----:B------:R-:W-:Y:S01]  /*1100*/  FFMA R0, R18, R22, R0 ;  /* 0x0000001612007223 */ /* 0x000fe20000000000 */
[----:B------:R-:W-:Y:S06]  /*1110*/  BRA `(.L_x_21) ;  /* 0x0000000800347947 */ /* 0x000fec0003800000 */
.L_x_72:
[----:B-1----:R-:W-:Y:S01]  /*1120*/  FFMA R0, R22, R16, R0 ;  /* 0x0000001016007223 */ /* 0x002fe20000000000 */
[----:B------:R-:W-:Y:S06]  /*1130*/  BRA `(.L_x_21) ;  /* 0x00000008002c7947 */ /* 0x000fec0003800000 */
.L_x_73:
[C---:B-1----:R-:W-:Y:S01]  /*1140*/  FFMA R2, R22.reuse, R16, R2 ;  /* 0x0000001016027223 */ /* 0x042fe20000000002 */
[----:B------:R-:W-:Y:S01]  /*1150*/  FFMA R0, R22, R17, R0 ;  /* 0x0000001116007223 */ /* 0x000fe20000000000 */
[----:B------:R-:W-:Y:S06]  /*1160*/  BRA `(.L_x_21) ;  /* 0x0000000800207947 */ /* 0x000fec0003800000 */
.L_x_20:
[----:B------:R-:W-:-:S04]  /*1170*/  MOV R24, 0xfffffffd ;  /* 0xfffffffd00187802 */ /* 0x000fc80000000f00 */
[----:B------:R-:W-:-:S04]  /*1180*/  VIADDMNMX.U32 R24, R31, R24, 0x3, PT ;  /* 0x000000031f187446 */ /* 0x000fc80003800018 */
[----:B------:R-:W-:-:S04]  /*1190*/  SHF.L.U32 R33, R24, 0x2, RZ ;  /* 0x0000000218217819 */ /* 0x000fc800000006ff */
[----:B------:R-:W0:Y:S02]  /*11a0*/  LDC R24, c[0x2][R33+0x10] ;  /* 0x0080040021187b82 */ /* 0x000e240000000800 */
[----:B0-----:R-:W-:-:S04]  /*11b0*/  SHF.R.S32.HI R25, RZ, 0x1f, R24 ;  /* 0x0000001fff197819 */ /* 0x001fc80000011418 */
.L_x_76:
[----:B------:R-:W-:Y:S05]  /*11c0*/  BRX R24 -0x11d0                                                (*"BRANCH_TARGETS .L_x_77,.L_x_78,.L_x_79,.L_x_21"*) ;  /* 0xffffffec188c7949 */ /* 0x000fea000383ffff */
.L_x_79:
[----:B-1----:R-:W-:Y:S01]  /*11d0*/  FFMA R3, R18, R22, R3 ;  /* 0x0000001612037223 */ /* 0x002fe20000000003 */
[----:B------:R-:W-:Y:S06]  /*11e0*/  BRA `(.L_x_21) ;  /* 0x0000000800007947 */ /* 0x000fec0003800000 */
.L_x_77:
[C---:B-1----:R-:W-:Y:S01]  /*11f0*/  FFMA R3, R22.reuse, R16, R3 ;  /* 0x0000001016037223 */ /* 0x042fe20000000003 */
[----:B------:R-:W-:Y:S01]  /*1200*/  FFMA R4, R22, R17, R4 ;  /* 0x0000001116047223 */ /* 0x000fe20000000004 */
[----:B------:R-:W-:Y:S01]  /*1210*/  FFMA R2, R18, R22, R2 ;  /* 0x0000001612027223 */ /* 0x000fe20000000002 */
[----:B------:R-:W-:Y:S06]  /*1220*/  BRA `(.L_x_21) ;  /* 0x0000000400f07947 */ /* 0x000fec0003800000 */
.L_x_78:
[----:B-1----:R-:W-:Y:S01]  /*1230*/  FFMA R3, R22, R17, R3 ;  /* 0x0000001116037223 */ /* 0x002fe20000000003 */
[----:B------:R-:W-:Y:S01]  /*1240*/  FFMA R4, R18, R22, R4 ;  /* 0x0000001612047223 */ /* 0x000fe20000000004 */
[----:B------:R-:W-:Y:S06]  /*1250*/  BRA `(.L_x_21) ;  /* 0x0000000400e47947 */ /* 0x000fec0003800000 */
.L_x_19:
[----:B------:R-:W-:-:S13]  /*1260*/  ISETP.GT.AND P2, PT, R31, 0x8, PT ;  /* 0x000000081f00780c */ /* 0x000fda0003f44270 */
[----:B------:R-:W-:Y:S05]  /*1270*/  @P2 BRA `(.L_x_22) ;  /* 0x0000000000542947 */ /* 0x000fea0003800000 */
[----:B------:R-:W-:-:S04]  /*1280*/  MOV R24, 0xfffffffa ;  /* 0xfffffffa00187802 */ /* 0x000fc80000000f00 */
[----:B------:R-:W-:-:S04]  /*1290*/  VIADDMNMX.U32 R24, R31, R24, 0x3, PT ;  /* 0x000000031f187446 */ /* 0x000fc80003800018 */
[----:B------:R-:W-:-:S04]  /*12a0*/  SHF.L.U32 R33, R24, 0x2, RZ ;  /* 0x0000000218217819 */ /* 0x000fc800000006ff */
[----:B------:R-:W0:Y:S02]  /*12b0*/  LDC R24, c[0x2][R33+0x20] ;  /* 0x0080080021187b82 */ /* 0x000e240000000800 */
[----:B0-----:R-:W-:-:S04]  /*12c0*/  SHF.R.S32.HI R25, RZ, 0x1f, R24 ;  /* 0x0000001fff197819 */ /* 0x001fc80000011418 */
.L_x_81:
[----:B------:R-:W-:Y:S05]  /*12d0*/  BRX R24 -0x12e0                                                (*"BRANCH_TARGETS .L_x_82,.L_x_83,.L_x_84,.L_x_21"*) ;  /* 0xffffffec18487949 */ /* 0x000fea000383ffff */
.L_x_84:
[C---:B-1----:R-:W-:Y:S01]  /*12e0*/  FFMA R10, R22.reuse, R16, R10 ;  /* 0x00000010160a7223 */ /* 0x042fe2000000000a */
[----:B------:R-:W-:Y:S01]  /*12f0*/  FFMA R8, R22, R17, R8 ;  /* 0x0000001116087223 */ /* 0x000fe20000000008 */
[----:B------:R-:W-:Y:S01]  /*1300*/  FFMA R6, R18, R22, R6 ;  /* 0x0000001612067223 */ /* 0x000fe20000000006 */
[C---:B------:R-:W-:Y:S01]  /*1310*/  FFMA R4, R22.reuse, R19, R4 ;  /* 0x0000001316047223 */ /* 0x040fe20000000004 */
[C---:B------:R-:W-:Y:S01]  /*1320*/  FFMA R2, R22.reuse, R12, R2 ;  /* 0x0000000c16027223 */ /* 0x040fe20000000002 */
[----:B------:R-:W-:Y:S01]  /*1330*/  FFMA R0, R22, R13, R0 ;  /* 0x0000000d16007223 */ /* 0x000fe20000000000 */
[----:B------:R-:W-:Y:S06]  /*1340*/  BRA `(.L_x_21) ;  /* 0x0000000400a87947 */ /* 0x000fec0003800000 */
.L_x_82:
[C---:B-1----:R-:W-:Y:S01]  /*1350*/  FFMA R6, R22.reuse, R16, R6 ;  /* 0x0000001016067223 */ /* 0x042fe20000000006 */
[----:B------:R-:W-:Y:S01]  /*1360*/  FFMA R0, R22, R19, R0 ;  /* 0x0000001316007223 */ /* 0x000fe20000000000 */
[----:B------:R-:W-:Y:S06]  /*1370*/  BRA `(.L_x_21) ;  /* 0x00000004009c7947 */ /* 0x000fec0003800000 */
.L_x_83:
[C---:B-1----:R-:W-:Y:S01]  /*1380*/  FFMA R8, R22.reuse, R16, R8 ;  /* 0x0000001016087223 */ /* 0x042fe20000000008 */
[C---:B------:R-:W-:Y:S01]  /*1390*/  FFMA R6, R22.reuse, R17, R6 ;  /* 0x0000001116067223 */ /* 0x040fe20000000006 */
[C---:B------:R-:W-:Y:S01]  /*13a0*/  FFMA R2, R22.reuse, R19, R2 ;  /* 0x0000001316027223 */ /* 0x040fe20000000002 */
[----:B------:R-:W-:Y:S01]  /*13b0*/  FFMA R0, R22, R12, R0 ;  /* 0x0000000c16007223 */ /* 0x000fe20000000000 */
[----:B------:R-:W-:Y:S06]  /*13c0*/  BRA `(.L_x_21) ;  /* 0x0000000400887947 */ /* 0x000fec0003800000 */
.L_x_22:
[----:B------:R-:W-:-:S04]  /*13d0*/  MOV R24, 0xfffffff7 ;  /* 0xfffffff700187802 */ /* 0x000fc80000000f00 */
[----:B------:R-:W-:-:S04]  /*13e0*/  VIADDMNMX.U32 R24, R31, R24, 0x3, PT ;  /* 0x000000031f187446 */ /* 0x000fc80003800018 */
[----:B------:R-:W-:-:S04]  /*13f0*/  SHF.L.U32 R33, R24, 0x2, RZ ;  /* 0x0000000218217819 */ /* 0x000fc800000006ff */
[----:B------:R-:W0:Y:S02]  /*1400*/  LDC R24, c[0x2][R33+0x30] ;  /* 0x00800c0021187b82 */ /* 0x000e240000000800 */
[----:B0-----:R-:W-:-:S04]  /*1410*/  SHF.R.S32.HI R25, RZ, 0x1f, R24 ;  /* 0x0000001fff197819 */ /* 0x001fc80000011418 */
.L_x_86:
[----:B------:R-:W-:Y:S05]  /*1420*/  BRX R24 -0x1430                                                (*"BRANCH_TARGETS .L_x_87,.L_x_88,.L_x_89,.L_x_21"*) ;  /* 0xffffffe818f47949 */ /* 0x000fea000383ffff */
.L_x_89:
[----:B-1----:R-:W-:Y:S01]  /*1430*/  FFMA R5, R18, R22, R5 ;  /* 0x0000001612057223 */ /* 0x002fe20000000005 */
[----:B------:R-:W-:Y:S01]  /*1440*/  FFMA R3, R22, R13, R3 ;  /* 0x0000000d16037223 */ /* 0x000fe20000000003 */
[----:B------:R-:W-:Y:S06]  /*1450*/  BRA `(.L_x_21) ;  /* 0x0000000400647947 */ /* 0x000fec0003800000 */
.L_x_87:
[C---:B-1----:R-:W-:Y:S01]  /*1460*/  FFMA R5, R22.reuse, R16, R5 ;  /* 0x0000001016057223 */ /* 0x042fe20000000005 */
[----:B------:R-:W-:Y:S01]  /*1470*/  FFMA R10, R22, R17, R10 ;  /* 0x00000011160a7223 */ /* 0x000fe2000000000a */
[----:B------:R-:W-:Y:S01]  /*1480*/  FFMA R8, R18, R22, R8 ;  /* 0x0000001612087223 */ /* 0x000fe20000000008 */
[C---:B------:R-:W-:Y:S01]  /*1490*/  FFMA R3, R22.reuse, R19, R3 ;  /* 0x0000001316037223 */ /* 0x040fe20000000003 */
[C---:B------:R-:W-:Y:S01]  /*14a0*/  FFMA R4, R22.reuse, R12, R4 ;  /* 0x0000000c16047223 */ /* 0x040fe20000000004 */
[----:B------:R-:W-:Y:S01]  /*14b0*/  FFMA R2, R22, R13, R2 ;  /* 0x0000000d16027223 */ /* 0x000fe20000000002 */
[----:B------:R-:W-:Y:S06]  /*14c0*/  BRA `(.L_x_21) ;  /* 0x0000000400487947 */ /* 0x000fec0003800000 */
.L_x_88:
[----:B-1----:R-:W-:Y:S01]  /*14d0*/  FFMA R5, R22, R17, R5 ;  /* 0x0000001116057223 */ /* 0x002fe20000000005 */
[----:B------:R-:W-:Y:S01]  /*14e0*/  FFMA R10, R18, R22, R10 ;  /* 0x00000016120a7223 */ /* 0x000fe2000000000a */
[C---:B------:R-:W-:Y:S01]  /*14f0*/  FFMA R3, R22.reuse, R12, R3 ;  /* 0x0000000c16037223 */ /* 0x040fe20000000003 */
[----:B------:R-:W-:Y:S01]  /*1500*/  FFMA R4, R22, R13, R4 ;  /* 0x0000000d16047223 */ /* 0x000fe20000000004 */
[----:B------:R-:W-:Y:S06]  /*1510*/  BRA `(.L_x_21) ;  /* 0x0000000400347947 */ /* 0x000fec0003800000 */
.L_x_18:
[----:B------:R-:W-:-:S13]  /*1520*/  ISETP.GT.AND P2, PT, R31, 0x11, PT ;  /* 0x000000111f00780c */ /* 0x000fda0003f44270 */
[----:B------:R-:W-:Y:S05]  /*1530*/  @P2 BRA `(.L_x_23) ;  /* 0x0000000000b02947 */ /* 0x000fea0003800000 */
[----:B------:R-:W-:-:S13]  /*1540*/  ISETP.GT.AND P2, PT, R31, 0xe, PT ;  /* 0x0000000e1f00780c */ /* 0x000fda0003f44270 */
[----:B------:R-:W-:Y:S05]  /*1550*/  @P2 BRA `(.L_x_24) ;  /* 0x0000000000542947 */ /* 0x000fea0003800000 */
[----:B------:R-:W-:-:S04]  /*1560*/  MOV R24, 0xfffffff4 ;  /* 0xfffffff400187802 */ /* 0x000fc80000000f00 */
[----:B------:R-:W-:-:S04]  /*1570*/  VIADDMNMX.U32 R24, R31, R24, 0x3, PT ;  /* 0x000000031f187446 */ /* 0x000fc80003800018 */
[----:B------:R-:W-:-:S04]  /*1580*/  SHF.L.U32 R33, R24, 0x2, RZ ;  /* 0x0000000218217819 */ /* 0x000fc800000006ff */
[----:B------:R-:W0:Y:S02]  /*1590*/  LDC R24, c[0x2][R33+0x40] ;  /* 0x0080100021187b82 */ /* 0x000e240000000800 */
[----:B0-----:R-:W-:-:S04]  /*15a0*/  SHF.R.S32.HI R25, RZ, 0x1f, R24 ;  /* 0x0000001fff197819 */ /* 0x001fc80000011418 */
.L_x_91:
[----:B------:R-:W-:Y:S05]  /*15b0*/  BRX R24 -0x15c0                                                (*"BRANCH_TARGETS .L_x_92,.L_x_93,.L_x_94,.L_x_21"*) ;  /* 0xffffffe818907949 */ /* 0x000fea000383ffff */
.L_x_94:
[C---:B-1----:R-:W-:Y:S01]  /*15c0*/  FFMA R10, R22.reuse, R19, R10 ;  /* 0x00000013160a7223 */ /* 0x042fe2000000000a */
[C---:B------:R-:W-:Y:S01]  /*15d0*/  FFMA R8, R22.reuse, R12, R8 ;  /* 0x0000000c16087223 */ /* 0x040fe20000000008 */
[C---:B------:R-:W-:Y:S01]  /*15e0*/  FFMA R6, R22.reuse, R13, R6 ;  /* 0x0000000d16067223 */ /* 0x040fe20000000006 */
[----:B------:R-:W-:Y:S01]  /*15f0*/  FFMA R4, R22, R14, R4 ;  /* 0x0000000e16047223 */ /* 0x000fe20000000004 */
[-C--:B------:R-:W-:Y:S01]  /*1600*/  FFMA R2, R15, R22.reuse, R2 ;  /* 0x000000160f027223 */ /* 0x080fe20000000002 */
[----:B------:R-:W-:Y:S01]  /*1610*/  FFMA R0, R9, R22, R0 ;  /* 0x0000001609007223 */ /* 0x000fe20000000000 */
[----:B------:R-:W-:Y:S06]  /*1620*/  BRA `(.L_x_21) ;  /* 0x0000000000f07947 */ /* 0x000fec0003800000 */
.L_x_92:
[C---:B-1----:R-:W-:Y:S01]  /*1630*/  FFMA R6, R22.reuse, R19, R6 ;  /* 0x0000001316067223 */ /* 0x042fe20000000006 */
[----:B------:R-:W-:Y:S01]  /*1640*/  FFMA R0, R22, R14, R0 ;  /* 0x0000000e16007223 */ /* 0x000fe20000000000 */
[----:B------:R-:W-:Y:S06]  /*1650*/  BRA `(.L_x_21) ;  /* 0x0000000000e47947 */ /* 0x000fec0003800000 */
.L_x_93:
[C---:B-1----:R-:W-:Y:S01]  /*1660*/  FFMA R8, R22.reuse, R19, R8 ;  /* 0x0000001316087223 */ /* 0x042fe20000000008 */
[C---:B------:R-:W-:Y:S01]  /*1670*/  FFMA R6, R22.reuse, R12, R6 ;  /* 0x0000000c16067223 */ /* 0x040fe20000000006 */
[----:B------:R-:W-:Y:S01]  /*1680*/  FFMA R2, R22, R14, R2 ;  /* 0x0000000e16027223 */ /* 0x000fe20000000002 */
[----:B------:R-:W-:Y:S01]  /*1690*/  FFMA R0, R15, R22, R0 ;  /* 0x000000160f007223 */ /* 0x000fe20000000000 */
[----:B------:R-:W-:Y:S06]  /*16a0*/  BRA `(.L_x_21) ;  /* 0x0000000000d07947 */ /* 0x000fec0003800000 */
.L_x_24:
[----:B------:R-:W-:-:S04]  /*16b0*/  MOV R24, 0xfffffff1 ;  /* 0xfffffff100187802 */ /* 0x000fc80000000f00 */
[----:B------:R-:W-:-:S04]  /*16c0*/  VIADDMNMX.U32 R24, R31, R24, 0x3, PT ;  /* 0x000000031f187446 */ /* 0x000fc80003800018 */
[----:B------:R-:W-:-:S04]  /*16d0*/  SHF.L.U32 R33, R24, 0x2, RZ ;  /* 0x0000000218217819 */ /* 0x000fc800000006ff */
[----:B------:R-:W0:Y:S02]  /*16e0*/  LDC R24, c[0x2][R33+0x50] ;  /* 0x0080140021187b82 */ /* 0x000e240000000800 */
[----:B0-----:R-:W-:-:S04]  /*16f0*/  SHF.R.S32.HI R25, RZ, 0x1f, R24 ;  /* 0x0000001fff197819 */ /* 0x001fc80000011418 */
.L_x_96:
[----:B------:R-:W-:Y:S05]  /*1700*/  BRX R24 -0x1710                                                (*"BRANCH_TARGETS .L_x_97,.L_x_98,.L_x_99,.L_x_21"*) ;  /* 0xffffffe8183c7949 */ /* 0x000fea000383ffff */
.L_x_99:
[----:B-1----:R-:W-:Y:S01]  /*1710*/  FFMA R5, R22, R13, R5 ;  /* 0x0000000d16057223 */ /* 0x002fe20000000005 */
[----:B------:R-:W-:Y:S01]  /*1720*/  FFMA R3, R9, R22, R3 ;  /* 0x0000001609037223 */ /* 0x000fe20000000003 */
[----:B------:R-:W-:Y:S06]  /*1730*/  BRA `(.L_x_21) ;  /* 0x0000000000ac7947 */ /* 0x000fec0003800000 */
.L_x_97:
[C---:B-1----:R-:W-:Y:S01]  /*1740*/  FFMA R5, R22.reuse, R19, R5 ;  /* 0x0000001316057223 */ /* 0x042fe20000000005 */
[C---:B------:R-:W-:Y:S01]  /*1750*/  FFMA R10, R22.reuse, R12, R10 ;  /* 0x0000000c160a7223 */ /* 0x040fe2000000000a */
[C---:B------:R-:W-:Y:S01]  /*1760*/  FFMA R8, R22.reuse, R13, R8 ;  /* 0x0000000d16087223 */ /* 0x040fe20000000008 */
[----:B------:R-:W-:Y:S01]  /*1770*/  FFMA R3, R22, R14, R3 ;  /* 0x0000000e16037223 */ /* 0x000fe20000000003 */
[-C--:B------:R-:W-:Y:S01]  /*1780*/  FFMA R4, R15, R22.reuse, R4 ;  /* 0x000000160f047223 */ /* 0x080fe20000000004 */
[----:B------:R-:W-:Y:S01]  /*1790*/  FFMA R2, R9, R22, R2 ;  /* 0x0000001609027223 */ /* 0x000fe20000000002 */
[----:B------:R-:W-:Y:S06]  /*17a0*/  BRA `(.L_x_21) ;  /* 0x0000000000907947 */ /* 0x000fec0003800000 */
.L_x_98:
[C---:B-1----:R-:W-:Y:S01]  /*17b0*/  FFMA R5, R22.reuse, R12, R5 ;  /* 0x0000000c16057223 */ /* 0x042fe20000000005 */
[----:B------:R-:W-:Y:S01]  /*17c0*/  FFMA R10, R22, R13, R10 ;  /* 0x0000000d160a7223 */ /* 0x000fe2000000000a */
[-C--:B------:R-:W-:Y:S01]  /*17d0*/  FFMA R3, R15, R22.reuse, R3 ;  /* 0x000000160f037223 */ /* 0x080fe20000000003 */
[----:B------:R-:W-:Y:S01]  /*17e0*/  FFMA R4, R9, R22, R4 ;  /* 0x0000001609047223 */ /* 0x000fe20000000004 */
[----:B------:R-:W-:Y:S06]  /*17f0*/  BRA `(.L_x_21) ;  /* 0x00000000007c7947 */ /* 0x000fec0003800000 */
.L_x_23:
[----:B------:R-:W-:-:S13]  /*1800*/  ISETP.GT.AND P2, PT, R31, 0x14, PT ;  /* 0x000000141f00780c */ /* 0x000fda0003f44270 */
[----:B------:R-:W-:Y:S05]  /*1810*/  @P2 BRA `(.L_x_25) ;  /* 0x00000000003c2947 */ /* 0x000fea0003800000 */
[----:B------:R-:W-:-:S04]  /*1820*/  MOV R24, 0xffffffee ;  /* 0xffffffee00187802 */ /* 0x000fc80000000f00 */
[----:B------:R-:W-:-:S04]  /*1830*/  VIADDMNMX.U32 R24, R31, R24, 0x3, PT ;  /* 0x000000031f187446 */ /* 0x000fc80003800018 */
[----:B------:R-:W-:-:S04]  /*1840*/  SHF.L.U32 R33, R24, 0x2, RZ ;  /* 0x0000000218217819 */ /* 0x000fc800000006ff */
[----:B------:R-:W0:Y:S02]  /*1850*/  LDC R24, c[0x2][R33+0x60] ;  /* 0x0080180021187b82 */ /* 0x000e240000000800 */
[----:B0-----:R-:W-:-:S04]  /*1860*/  SHF.R.S32.HI R25, RZ, 0x1f, R24 ;  /* 0x0000001fff197819 */ /* 0x001fc80000011418 */
.L_x_101:
[----:B------:R-:W-:Y:S05]  /*1870*/  BRX R24 -0x1880                                                (*"BRANCH_TARGETS .L_x_102,.L_x_103,.L_x_104,.L_x_21"*) ;  /* 0xffffffe418e07949 */ /* 0x000fea000383ffff */
.L_x_104:
[----:B-1----:R-:W-:Y:S01]  /*1880*/  FFMA R10, R22, R14, R10 ;  /* 0x0000000e160a7223 */ /* 0x002fe2000000000a */
[-C--:B------:R-:W-:Y:S01]  /*1890*/  FFMA R8, R15, R22.reuse, R8 ;  /* 0x000000160f087223 */ /* 0x080fe20000000008 */
[----:B------:R-:W-:Y:S01]  /*18a0*/  FFMA R6, R9, R22, R6 ;  /* 0x0000001609067223 */ /* 0x000fe20000000006 */
[----:B------:R-:W-:Y:S06]  /*18b0*/  BRA `(.L_x_21) ;  /* 0x00000000004c7947 */ /* 0x000fec0003800000 */
.L_x_102:
[----:B-1----:R-:W-:Y:S01]  /*18c0*/  FFMA R6, R22, R14, R6 ;  /* 0x0000000e16067223 */ /* 0x002fe20000000006 */
[----:B------:R-:W-:Y:S06]  /*18d0*/  BRA `(.L_x_21) ;  /* 0x0000000000447947 */ /* 0x000fec0003800000 */
.L_x_103:
[----:B-1----:R-:W-:Y:S01]  /*18e0*/  FFMA R8, R22, R14, R8 ;  /* 0x0000000e16087223 */ /* 0x002fe20000000008 */
[----:B------:R-:W-:Y:S01]  /*18f0*/  FFMA R6, R15, R22, R6 ;  /* 0x000000160f067223 */ /* 0x000fe20000000006 */
[----:B------:R-:W-:Y:S06]  /*1900*/  BRA `(.L_x_21) ;  /* 0x0000000000387947 */ /* 0x000fec0003800000 */
.L_x_25:
[----:B------:R-:W-:-:S04]  /*1910*/  MOV R24, 0xffffffeb ;  /* 0xffffffeb00187802 */ /* 0x000fc80000000f00 */
[----:B------:R-:W-:-:S04]  /*1920*/  VIADDMNMX.U32 R24, R31, R24, 0x3, PT ;  /* 0x000000031f187446 */ /* 0x000fc80003800018 */
[----:B------:R-:W-:-:S04]  /*1930*/  SHF.L.U32 R33, R24, 0x2, RZ ;  /* 0x0000000218217819 */ /* 0x000fc800000006ff */
[----:B------:R-:W0:Y:S02]  /*1940*/  LDC R24, c[0x2][R33+0x70] ;  /* 0x00801c0021187b82 */ /* 0x000e240000000800 */
[----:B0-----:R-:W-:-:S04]  /*1950*/  SHF.R.S32.HI R25, RZ, 0x1f, R24 ;  /* 0x0000001fff197819 */ /* 0x001fc80000011418 */
.L_x_106:
[----:B------:R-:W-:Y:S05]  /*1960*/  BRX R24 -0x1970                                                (*"BRANCH_TARGETS .L_x_107,.L_x_108,.L_x_109,.L_x_21"*) ;  /* 0xffffffe418a47949 */ /* 0x000fea000383ffff */
.L_x_109:
[----:B-1----:R-:W-:Y:S01]  /*1970*/  FFMA R5, R9, R22, R5 ;  /* 0x0000001609057223 */ /* 0x002fe20000000005 */
[----:B------:R-:W-:Y:S06]  /*1980*/  BRA `(.L_x_21) ;  /* 0x0000000000187947 */ /* 0x000fec0003800000 */
.L_x_107:
[----:B-1----:R-:W-:Y:S01]  /*1990*/  FFMA R5, R22, R14, R5 ;  /* 0x0000000e16057223 */ /* 0x002fe20000000005 */
[-C--:B------:R-:W-:Y:S01]  /*19a0*/  FFMA R10, R15, R22.reuse, R10 ;  /* 0x000000160f0a7223 */ /* 0x080fe2000000000a */
[----:B------:R-:W-:Y:S01]  /*19b0*/  FFMA R8, R9, R22, R8 ;  /* 0x0000001609087223 */ /* 0x000fe20000000008 */
[----:B------:R-:W-:Y:S06]  /*19c0*/  BRA `(.L_x_21) ;  /* 0x0000000000087947 */ /* 0x000fec0003800000 */
.L_x_108:
[-C--:B-1----:R-:W-:Y:S01]  /*19d0*/  FFMA R5, R15, R22.reuse, R5 ;  /* 0x000000160f057223 */ /* 0x082fe20000000005 */
[----:B------:R-:W-:-:S07]  /*19e0*/  FFMA R10, R9, R22, R10 ;  /* 0x00000016090a7223 */ /* 0x000fce000000000a */
.L_x_21:
[----:B-1----:R-:W-:-:S04]  /*19f0*/  IADD3 R22, PT, PT, R31, 0x1, RZ ;  /* 0x000000011f167810 */ /* 0x002fc80007ffe0ff */
[----:B------:R-:W-:-:S13]  /*1a00*/  ISETP.GT.AND P2, PT, R22, 0xb, PT ;  /* 0x0000000b1600780c */ /* 0x000fda0003f44270 */
[----:B------:R-:W-:Y:S05]  /*1a10*/  @P2 BRA `(.L_x_26) ;  /* 0x0000000400342947 */ /* 0x000fea0003800000 */
        /* <DEDUP_REMOVED lines=8> */
.L_x_111:
[----:B------:R-:W-:Y:S05]  /*1aa0*/  BRX R24 -0x1ab0                                                (*"BRANCH_TARGETS .L_x_112,.L_x_113,.L_x_114,.L_x_29"*) ;  /* 0xffffffe418547949 */ /* 0x000fea000383ffff */
.L_x_114:
[C---:B------:R-:W-:Y:S01]  /*1ab0*/  FFMA R4, R23.reuse, R16, R4 ;  /* 0x0000001017047223 */ /* 0x040fe20000000004 */
[----:B------:R-:W-:Y:S01]  /*1ac0*/  FFMA R2, R23, R17, R2 ;  /* 0x0000001117027223 */ /* 0x000fe20000000002 */
[----:B------:R-:W-:Y:S01]  /*1ad0*/  FFMA R0, R18, R23, R0 ;  /* 0x0000001712007223 */ /* 0x000fe20000000000 */
[----:B------:R-:W-:Y:S06]  /*1ae0*/  BRA `(.L_x_29) ;  /* 0x0000000800347947 */ /* 0x000fec0003800000 */
.L_x_112:
[----:B------:R-:W-:Y:S01]  /*1af0*/  FFMA R0, R23, R16, R0 ;  /* 0x0000001017007223 */ /* 0x000fe20000000000 */
[----:B------:R-:W-:Y:S06]  /*1b00*/  BRA `(.L_x_29) ;  /* 0x00000008002c7947 */ /* 0x000fec0003800000 */
.L_x_113:
[C---:B------:R-:W-:Y:S01]  /*1b10*/  FFMA R2, R23.reuse, R16, R2 ;  /* 0x0000001017027223 */ /* 0x040fe20000000002 */
[----:B------:R-:W-:Y:S01]  /*1b20*/  FFMA R0, R23, R17, R0 ;  /* 0x0000001117007223 */ /* 0x000fe20000000000 */
[----:B------:R-:W-:Y:S06]  /*1b30*/  BRA `(.L_x_29) ;  /* 0x0000000800207947 */ /* 0x000fec0003800000 */
.L_x_28:
[----:B------:R-:W-:-:S04]  /*1b40*/  MOV R22, 0xfffffffe ;  /* 0xfffffffe00167802 */ /* 0x000fc80000000f00 */
[----:B------:R-:W-:-:S04]  /*1b50*/  VIADDMNMX.U32 R22, R31, R22, 0x3, PT ;  /* 0x000000031f167446 */ /* 0x000fc80003800016 */
[----:B------:R-:W-:-:S04]  /*1b60*/  SHF.L.U32 R22, R22, 0x2, RZ ;  /* 0x0000000216167819 */ /* 0x000fc800000006ff */
[----:B------:R-:W0:Y:S02]  /*1b70*/  LDC R24, c[0x2][R22+0x90] ;  /* 0x0080240016187b82 */ /* 0x000e240000000800 */
[----:B0-----:R-:W-:-:S04]  /*1b80*/  SHF.R.S32.HI R25, RZ, 0x1f, R24 ;  /* 0x0000001fff197819 */ /* 0x001fc80000011418 */
.L_x_116:
[----:B------:R-:W-:Y:S05]  /*1b90*/  BRX R24 -0x1ba0                                                (*"BRANCH_TARGETS .L_x_117,.L_x_118,.L_x_119,.L_x_29"*) ;  /* 0xffffffe418187949 */ /* 0x000fea000383ffff */
.L_x_119:
[----:B------:R-:W-:Y:S01]  /*1ba0*/  FFMA R3, R18, R23, R3 ;  /* 0x0000001712037223 */ /* 0x000fe20000000003 */
[----:B------:R-:W-:Y:S06]  /*1bb0*/  BRA `(.L_x_29) ;  /* 0x0000000800007947 */ /* 0x000fec0003800000 */
.L_x_117:
[C---:B------:R-:W-:Y:S01]  /*1bc0*/  FFMA R3, R23.reuse, R16, R3 ;  /* 0x0000001017037223 */ /* 0x040fe20000000003 */
[----:B------:R-:W-:Y:S01]  /*1bd0*/  FFMA R4, R23, R17, R4 ;  /* 0x0000001117047223 */ /* 0x000fe20000000004 */
[----:B------:R-:W-:Y:S01]  /*1be0*/  FFMA R2, R18, R23, R2 ;  /* 0x0000001712027223 */ /* 0x000fe20000000002 */
[----:B------:R-:W-:Y:S06]  /*1bf0*/  BRA `(.L_x_29) ;  /* 0x0000000400f07947 */ /* 0x000fec0003800000 */
.L_x_118:
[----:B------:R-:W-:Y:S01]  /*1c00*/  FFMA R3, R23, R17, R3 ;  /* 0x0000001117037223 */ /* 0x000fe20000000003 */
[----:B------:R-:W-:Y:S01]  /*1c10*/  FFMA R4, R18, R23, R4 ;  /* 0x0000001712047223 */ /* 0x000fe20000000004 */
[----:B------:R-:W-:Y:S06]  /*1c20*/  BRA `(.L_x_29) ;  /* 0x0000000400e47947 */ /* 0x000fec0003800000 */
.L_x_27:
[----:B------:R-:W-:-:S13]  /*1c30*/  ISETP.GT.AND P2, PT, R22, 0x8, PT ;  /* 0x000000081600780c */ /* 0x000fda0003f44270 */
[----:B------:R-:W-:Y:S05]  /*1c40*/  @P2 BRA `(.L_x_30) ;  /* 0x0000000000542947 */ /* 0x000fea0003800000 */
[----:B------:R-:W-:-:S04]  /*1c50*/  MOV R22, 0xfffffffb ;  /* 0xfffffffb00167802 */ /* 0x000fc80000000f00 */
[----:B------:R-:W-:-:S04]  /*1c60*/  VIADDMNMX.U32 R22, R31, R22, 0x3, PT ;  /* 0x000000031f167446 */ /* 0x000fc80003800016 */
[----:B------:R-:W-:-:S04]  /*1c70*/  SHF.L.U32 R22, R22, 0x2, RZ ;  /* 0x0000000216167819 */ /* 0x000fc800000006ff */
[----:B------:R-:W0:Y:S02]  /*1c80*/  LDC R24, c[0x2][R22+0xa0] ;  /* 0x0080280016187b82 */ /* 0x000e240000000800 */
[----:B0-----:R-:W-:-:S04]  /*1c90*/  SHF.R.S32.HI R25, RZ, 0x1f, R24 ;  /* 0x0000001fff197819 */ /* 0x001fc80000011418 */
.L_x_121:
[----:B------:R-:W-:Y:S05]  /*1ca0*/  BRX R24 -0x1cb0                                                (*"BRANCH_TARGETS .L_x_122,.L_x_123,.L_x_124,.L_x_29"*) ;  /* 0xffffffe018d47949 */ /* 0x000fea000383ffff */
.L_x_124:
[C---:B------:R-:W-:Y:S01]  /*1cb0*/  FFMA R10, R23.reuse, R16, R10 ;  /* 0x00000010170a7223 */ /* 0x040fe2000000000a */
[C---:B------:R-:W-:Y:S01]  /*1cc0*/  FFMA R8, R23.reuse, R17, R8 ;  /* 0x0000001117087223 */ /* 0x040fe20000000008 */
[----:B------:R-:W-:Y:S01]  /*1cd0*/  FFMA R6, R18, R23, R6 ;  /* 0x0000001712067223 */ /* 0x000fe20000000006 */
[C---:B------:R-:W-:Y:S01]  /*1ce0*/  FFMA R4, R23.reuse, R19, R4 ;  /* 0x0000001317047223 */ /* 0x040fe20000000004 */
[C---:B------:R-:W-:Y:S01]  /*1cf0*/  FFMA R2, R23.reuse, R12, R2 ;  /* 0x0000000c17027223 */ /* 0x040fe20000000002 */
[----:B------:R-:W-:Y:S01]  /*1d00*/  FFMA R0, R23, R13, R0 ;  /* 0x0000000d17007223 */ /* 0x000fe20000000000 */
[----:B------:R-:W-:Y:S06]  /*1d10*/  BRA `(.L_x_29) ;  /* 0x0000000400a87947 */ /* 0x000fec0003800000 */
.L_x_122:
[C---:B------:R-:W-:Y:S01]  /*1d20*/  FFMA R6, R23.reuse, R16, R6 ;  /* 0x0000001017067223 */ /* 0x040fe20000000006 */
[----:B------:R-:W-:Y:S01]  /*1d30*/  FFMA R0, R23, R19, R0 ;  /* 0x0000001317007223 */ /* 0x000fe20000000000 */
[----:B------:R-:W-:Y:S06]  /*1d40*/  BRA `(.L_x_29) ;  /* 0x00000004009c7947 */ /* 0x000fec0003800000 */
.L_x_123:
[C---:B------:R-:W-:Y:S01]  /*1d50*/  FFMA R8, R23.reuse, R16, R8 ;  /* 0x0000001017087223 */ /* 0x040fe20000000008 */
[C---:B------:R-:W-:Y:S01]  /*1d60*/  FFMA R6, R23.reuse, R17, R6 ;  /* 0x0000001117067223 */ /* 0x040fe20000000006 */
[C---:B------:R-:W-:Y:S01]  /*1d70*/  FFMA R2, R23.reuse, R19, R2 ;  /* 0x0000001317027223 */ /* 0x040fe20000000002 */
[----:B------:R-:W-:Y:S01]  /*1d80*/  FFMA R0, R23, R12, R0 ;  /* 0x0000000c17007223 */ /* 0x000fe20000000000 */
[----:B------:R-:W-:Y:S06]  /*1d90*/  BRA `(.L_x_29) ;  /* 0x0000000400887947 */ /* 0x000fec0003800000 */
.L_x_30:
[----:B------:R-:W-:-:S04]  /*1da0*/  MOV R22, 0xfffffff8 ;  /* 0xfffffff800167802 */ /* 0x000fc80000000f00 */
[----:B------:R-:W-:-:S04]  /*1db0*/  VIADDMNMX.U32 R22, R31, R22, 0x3, PT ;  /* 0x000000031f167446 */ /* 0x000fc80003800016 */
[----:B------:R-:W-:-:S04]  /*1dc0*/  SHF.L.U32 R22, R22, 0x2, RZ ;  /* 0x0000000216167819 */ /* 0x000fc800000006ff */
[----:B------:R-:W0:Y:S02]  /*1dd0*/  LDC R24, c[0x2][R22+0xb0] ;  /* 0x00802c0016187b82 */ /* 0x000e240000000800 */
[----:B0-----:R-:W-:-:S04]  /*1de0*/  SHF.R.S32.HI R25, RZ, 0x1f, R24 ;  /* 0x0000001fff197819 */ /* 0x001fc80000011418 */
.L_x_126:
[----:B------:R-:W-:Y:S05]  /*1df0*/  BRX R24 -0x1e00                                                (*"BRANCH_TARGETS .L_x_127,.L_x_128,.L_x_129,.L_x_29"*) ;  /* 0xffffffe018807949 */ /* 0x000fea000383ffff */
.L_x_129:
[----:B------:R-:W-:Y:S01]  /*1e00*/  FFMA R5, R18, R23, R5 ;  /* 0x0000001712057223 */ /* 0x000fe20000000005 */
[----:B------:R-:W-:Y:S01]  /*1e10*/  FFMA R3, R23, R13, R3 ;  /* 0x0000000d17037223 */ /* 0x000fe20000000003 */
[----:B------:R-:W-:Y:S06]  /*1e20*/  BRA `(.L_x_29) ;  /* 0x0000000400647947 */ /* 0x000fec0003800000 */
.L_x_127:
[C---:B------:R-:W-:Y:S01]  /*1e30*/  FFMA R5, R23.reuse, R16, R5 ;  /* 0x0000001017057223 */ /* 0x040fe20000000005 */
[C---:B------:R-:W-:Y:S01]  /*1e40*/  FFMA R10, R23.reuse, R17, R10 ;  /* 0x00000011170a7223 */ /* 0x040fe2000000000a */
[----:B------:R-:W-:Y:S01]  /*1e50*/  FFMA R8, R18, R23, R8 ;  /* 0x0000001712087223 */ /* 0x000fe20000000008 */
[C---:B------:R-:W-:Y:S01]  /*1e60*/  FFMA R3, R23.reuse, R19, R3 ;  /* 0x0000001317037223 */ /* 0x040fe20000000003 */
[C---:B------:R-:W-:Y:S01]  /*1e70*/  FFMA R4, R23.reuse, R12, R4 ;  /* 0x0000000c17047223 */ /* 0x040fe20000000004 */
[----:B------:R-:W-:Y:S01]  /*1e80*/  FFMA R2, R23, R13, R2 ;  /* 0x0000000d17027223 */ /* 0x000fe20000000002 */
[----:B------:R-:W-:Y:S06]  /*1e90*/  BRA `(.L_x_29) ;  /* 0x0000000400487947 */ /* 0x000fec0003800000 */
.L_x_128:
[C---:B------:R-:W-:Y:S01]  /*1ea0*/  FFMA R5, R23.reuse, R17, R5 ;  /* 0x0000001117057223 */ /* 0x040fe20000000005 */
[----:B------:R-:W-:Y:S01]  /*1eb0*/  FFMA R10, R18, R23, R10 ;  /* 0x00000017120a7223 */ /* 0x000fe2000000000a */
[C---:B------:R-:W-:Y:S01]  /*1ec0*/  FFMA R3, R23.reuse, R12, R3 ;  /* 0x0000000c17037223 */ /* 0x040fe20000000003 */
[----:B------:R-:W-:Y:S01]  /*1ed0*/  FFMA R4, R23, R13, R4 ;  /* 0x0000000d17047223 */ /* 0x000fe20000000004 */
[----:B------:R-:W-:Y:S06]  /*1ee0*/  BRA `(.L_x_29) ;  /* 0x0000000400347947 */ /* 0x000fec0003800000 */
.L_x_26:
        /* <DEDUP_REMOVED lines=9> */
.L_x_131:
[----:B------:R-:W-:Y:S05]  /*1f80*/  BRX R24 -0x1f90                                                (*"BRANCH_TARGETS .L_x_132,.L_x_133,.L_x_134,.L_x_29"*) ;  /* 0xffffffe0181c7949 */ /* 0x000fea000383ffff */
.L_x_134:
[C---:B------:R-:W-:Y:S01]  /*1f90*/  FFMA R10, R23.reuse, R19, R10 ;  /* 0x00000013170a7223 */ /* 0x040fe2000000000a */
[C---:B------:R-:W-:Y:S01]  /*1fa0*/  FFMA R8, R23.reuse, R12, R8 ;  /* 0x0000000c17087223 */ /* 0x040fe20000000008 */
[C---:B------:R-:W-:Y:S01]  /*1fb0*/  FFMA R6, R23.reuse, R13, R6 ;  /* 0x0000000d17067223 */ /* 0x040fe20000000006 */
[----:B------:R-:W-:Y:S01]  /*1fc0*/  FFMA R4, R23, R14, R4 ;  /* 0x0000000e17047223 */ /* 0x000fe20000000004 */
[-C--:B------:R-:W-:Y:S01]  /*1fd0*/  FFMA R2, R15, R23.reuse, R2 ;  /* 0x000000170f027223 */ /* 0x080fe20000000002 */
[----:B------:R-:W-:Y:S01]  /*1fe0*/  FFMA R0, R9, R23, R0 ;  /* 0x0000001709007223 */ /* 0x000fe20000000000 */
[----:B------:R-:W-:Y:S06]  /*1ff0*/  BRA `(.L_x_29) ;  /* 0x0000000000f07947 */ /* 0x000fec0003800000 */
.L_x_132:
[C---:B------:R-:W-:Y:S01]  /*2000*/  FFMA R6, R23.reuse, R19, R6 ;  /* 0x0000001317067223 */ /* 0x040fe20000000006 */
[----:B------:R-:W-:Y:S01]  /*2010*/  FFMA R0, R23, R14, R0 ;  /* 0x0000000e17007223 */ /* 0x000fe20000000000 */
[----:B------:R-:W-:Y:S06]  /*2020*/  BRA `(.L_x_29) ;  /* 0x0000000000e47947 */ /* 0x000fec0003800000 */
.L_x_133:
[C---:B------:R-:W-:Y:S01]  /*2030*/  FFMA R8, R23.reuse, R19, R8 ;  /* 0x0000001317087223 */ /* 0x040fe20000000008 */
[C---:B------:R-:W-:Y:S01]  /*2040*/  FFMA R6, R23.reuse, R12, R6 ;  /* 0x0000000c17067223 */ /* 0x040fe20000000006 */
[----:B------:R-:W-:Y:S01]  /*2050*/  FFMA R2, R23, R14, R2 ;  /* 0x0000000e17027223 */ /* 0x000fe20000000002 */
[----:B------:R-:W-:Y:S01]  /*2060*/  FFMA R0, R15, R23, R0 ;  /* 0x000000170f007223 */ /* 0x000fe20000000000 */
[----:B------:R-:W-:Y:S06]  /*2070*/  BRA `(.L_x_29) ;  /* 0x0000000000d07947 */ /* 0x000fec0003800000 */
.L_x_32:
[----:B------:R-:W-:-:S04]  /*2080*/  MOV R22, 0xfffffff2 ;  /* 0xfffffff200167802 */ /* 0x000fc80000000f00 */
[----:B------:R-:W-:-:S04]  /*2090*/  VIADDMNMX.U32 R22, R31, R22, 0x3, PT ;  /* 0x000000031f167446 */ /* 0x000fc80003800016 */
[----:B------:R-:W-:-:S04]  /*20a0*/  SHF.L.U32 R22, R22, 0x2, RZ ;  /* 0x0000000216167819 */ /* 0x000fc800000006ff */
[----:B------:R-:W0:Y:S02]  /*20b0*/  LDC R24, c[0x2][R22+0xd0] ;  /* 0x0080340016187b82 */ /* 0x000e240000000800 */
[----:B0-----:R-:W-:-:S04]  /*20c0*/  SHF.R.S32.HI R25, RZ, 0x1f, R24 ;  /* 0x0000001fff197819 */ /* 0x001fc80000011418 */
.L_x_136:
[----:B------:R-:W-:Y:S05]  /*20d0*/  BRX R24 -0x20e0                                                (*"BRANCH_TARGETS .L_x_137,.L_x_138,.L_x_139,.L_x_29"*) ;  /* 0xffffffdc18c87949 */ /* 0x000fea000383ffff */
.L_x_139:
[----:B------:R-:W-:Y:S01]  /*20e0*/  FFMA R5, R23, R13, R5 ;  /* 0x0000000d17057223 */ /* 0x000fe20000000005 */
[----:B------:R-:W-:Y:S01]  /*20f0*/  FFMA R3, R9, R23, R3 ;  /* 0x0000001709037223 */ /* 0x000fe20000000003 */
[----:B------:R-:W-:Y:S06]  /*2100*/  BRA `(.L_x_29) ;  /* 0x0000000000ac7947 */ /* 0x000fec0003800000 */
.L_x_137:
[C---:B------:R-:W-:Y:S01]  /*2110*/  FFMA R5, R23.reuse, R19, R5 ;  /* 0x0000001317057223 */ /* 0x040fe20000000005 */
[C---:B------:R-:W-:Y:S01]  /*2120*/  FFMA R10, R23.reuse, R12, R10 ;  /* 0x0000000c170a7223 */ /* 0x040fe2000000000a */
[C---:B------:R-:W-:Y:S01]  /*2130*/  FFMA R8, R23.reuse, R13, R8 ;  /* 0x0000000d17087223 */ /* 0x040fe20000000008 */
[----:B------:R-:W-:Y:S01]  /*2140*/  FFMA R3, R23, R14, R3 ;  /* 0x0000000e17037223 */ /* 0x000fe20000000003 */
[-C--:B------:R-:W-:Y:S01]  /*2150*/  FFMA R4, R15, R23.reuse, R4 ;  /* 0x000000170f047223 */ /* 0x080fe20000000004 */
[----:B------:R-:W-:Y:S01]  /*2160*/  FFMA R2, R9, R23, R2 ;  /* 0x0000001709027223 */ /* 0x000fe20000000002 */
[----:B------:R-:W-:Y:S06]  /*2170*/  BRA `(.L_x_29) ;  /* 0x0000000000907947 */ /* 0x000fec0003800000 */
.L_x_138:
[C---:B------:R-:W-:Y:S01]  /*2180*/  FFMA R5, R23.reuse, R12, R5 ;  /* 0x0000000c17057223 */ /* 0x040fe20000000005 */
[----:B------:R-:W-:Y:S01]  /*2190*/  FFMA R10, R23, R13, R10 ;  /* 0x0000000d170a7223 */ /* 0x000fe2000000000a */
[-C--:B------:R-:W-:Y:S01]  /*21a0*/  FFMA R3, R15, R23.reuse, R3 ;  /* 0x000000170f037223 */ /* 0x080fe20000000003 */
[----:B------:R-:W-:Y:S01]  /*21b0*/  FFMA R4, R9, R23, R4 ;  /* 0x0000001709047223 */ /* 0x000fe20000000004 */
[----:B------:R-:W-:Y:S06]  /*21c0*/  BRA `(.L_x_29) ;  /* 0x00000000007c7947 */ /* 0x000fec0003800000 */
.L_x_31:
[----:B------:R-:W-:-:S13]  /*21d0*/  ISETP.GT.AND P2, PT, R22, 0x14, PT ;  /* 0x000000141600780c */ /* 0x000fda0003f44270 */
[----:B------:R-:W-:Y:S05]  /*21e0*/  @P2 BRA `(.L_x_33) ;  /* 0x00000000003c2947 */ /* 0x000fea0003800000 */
[----:B------:R-:W-:-:S04]  /*21f0*/  MOV R22, 0xffffffef ;  /* 0xffffffef00167802 */ /* 0x000fc80000000f00 */
[----:B------:R-:W-:-:S04]  /*2200*/  VIADDMNMX.U32 R22, R31, R22, 0x3, PT ;  /* 0x000000031f167446 */ /* 0x000fc80003800016 */
[----:B------:R-:W-:-:S04]  /*2210*/  SHF.L.U32 R22, R22, 0x2, RZ ;  /* 0x0000000216167819 */ /* 0x000fc800000006ff */
[----:B------:R-:W0:Y:S02]  /*2220*/  LDC R24, c[0x2][R22+0xe0] ;  /* 0x0080380016187b82 */ /* 0x000e240000000800 */
[----:B0-----:R-:W-:-:S04]  /*2230*/  SHF.R.S32.HI R25, RZ, 0x1f, R24 ;  /* 0x0000001fff197819 */ /* 0x001fc80000011418 */
.L_x_141:
[----:B------:R-:W-:Y:S05]  /*2240*/  BRX R24 -0x2250                                                (*"BRANCH_TARGETS .L_x_142,.L_x_143,.L_x_144,.L_x_29"*) ;  /* 0xffffffdc186c7949 */ /* 0x000fea000383ffff */
.L_x_144:
[----:B------:R-:W-:Y:S01]  /*2250*/  FFMA R10, R23, R14, R10 ;  /* 0x0000000e170a7223 */ /* 0x000fe2000000000a */
[-C--:B------:R-:W-:Y:S01]  /*2260*/  FFMA R8, R15, R23.reuse, R8 ;  /* 0x000000170f087223 */ /* 0x080fe20000000008 */
[----:B------:R-:W-:Y:S01]  /*2270*/  FFMA R6, R9, R23, R6 ;  /* 0x0000001709067223 */ /* 0x000fe20000000006 */
[----:B------:R-:W-:Y:S06]  /*2280*/  BRA `(.L_x_29) ;  /* 0x00000000004c7947 */ /* 0x000fec0003800000 */
.L_x_142:
[----:B------:R-:W-:Y:S01]  /*2290*/  FFMA R6, R23, R14, R6 ;  /* 0x0000000e17067223 */ /* 0x000fe20000000006 */
[----:B------:R-:W-:Y:S06]  /*22a0*/  BRA `(.L_x_29) ;  /* 0x0000000000447947 */ /* 0x000fec0003800000 */
.L_x_143:
[----:B------:R-:W-:Y:S01]  /*22b0*/  FFMA R8, R23, R14, R8 ;  /* 0x0000000e17087223 */ /* 0x000fe20000000008 */
[----:B------:R-:W-:Y:S01]  /*22c0*/  FFMA R6, R15, R23, R6 ;  /* 0x000000170f067223 */ /* 0x000fe20000000006 */
[----:B------:R-:W-:Y:S06]  /*22d0*/  BRA `(.L_x_29) ;  /* 0x0000000000387947 */ /* 0x000fec0003800000 */
.L_x_33:
[----:B------:R-:W-:-:S04]  /*22e0*/  MOV R22, 0xffffffec ;  /* 0xffffffec00167802 */ /* 0x000fc80000000f00 */
[----:B------:R-:W-:-:S04]  /*22f0*/  VIADDMNMX.U32 R22, R31, R22, 0x3, PT ;  /* 0x000000031f167446 */ /* 0x000fc80003800016 */
[----:B------:R-:W-:-:S04]  /*2300*/  SHF.L.U32 R22, R22, 0x2, RZ ;  /* 0x0000000216167819 */ /* 0x000fc800000006ff */
[----:B------:R-:W0:Y:S02]  /*2310*/  LDC R24, c[0x2][R22+0xf0] ;  /* 0x00803c0016187b82 */ /* 0x000e240000000800 */
[----:B0-----:R-:W-:-:S04]  /*2320*/  SHF.R.S32.HI R25, RZ, 0x1f, R24 ;  /* 0x0000001fff197819 */ /* 0x001fc80000011418 */
.L_x_146:
[----:B------:R-:W-:Y:S05]  /*2330*/  BRX R24 -0x2340                                                (*"BRANCH_TARGETS .L_x_147,.L_x_148,.L_x_149,.L_x_29"*) ;  /* 0xffffffdc18307949 */ /* 0x000fea000383ffff */
.L_x_149:
[----:B------:R-:W-:Y:S01]  /*2340*/  FFMA R5, R9, R23, R5 ;  /* 0x0000001709057223 */ /* 0x000fe20000000005 */
[----:B------:R-:W-:Y:S06]  /*2350*/  BRA `(.L_x_29) ;  /* 0x0000000000187947 */ /* 0x000fec0003800000 */
.L_x_147:
[----:B------:R-:W-:Y:S01]  /*2360*/  FFMA R5, R23, R14, R5 ;  /* 0x0000000e17057223 */ /* 0x000fe20000000005 */
[-C--:B------:R-:W-:Y:S01]  /*2370*/  FFMA R10, R15, R23.reuse, R10 ;  /* 0x000000170f0a7223 */ /* 0x080fe2000000000a */
[----:B------:R-:W-:Y:S01]  /*2380*/  FFMA R8, R9, R23, R8 ;  /* 0x0000001709087223 */ /* 0x000fe20000000008 */
[----:B------:R-:W-:Y:S06]  /*2390*/  BRA `(.L_x_29) ;  /* 0x0000000000087947 */ /* 0x000fec0003800000 */
.L_x_148:
[-C--:B------:R-:W-:Y:S01]  /*23a0*/  FFMA R5, R15, R23.reuse, R5 ;  /* 0x000000170f057223 */ /* 0x080fe20000000005 */
[----:B------:R-:W-:-:S07]  /*23b0*/  FFMA R10, R9, R23, R10 ;  /* 0x00000017090a7223 */ /* 0x000fce000000000a */
.L_x_29:
[----:B------:R0:W1:Y:S01]  /*23c0*/  LDS.64 R22, [R32+0x8] ;  /* 0x0000080020167984 */ /* 0x0000620000000a00 */
[----:B------:R-:W-:-:S04]  /*23d0*/  IADD3 R24, PT, PT, R31, 0x2, RZ ;  /* 0x000000021f187810 */ /* 0x000fc80007ffe0ff */
[----:B------:R-:W-:-:S13]  /*23e0*/  ISETP.GT.AND P2, PT, R24, 0xb, PT ;  /* 0x0000000b1800780c */ /* 0x000fda0003f44270 */
        /* <DEDUP_REMOVED lines=9> */
.L_x_151:
[----:B------:R-:W-:Y:S05]  /*2480*/  BRX R24 -0x2490                                                (*"BRANCH_TARGETS .L_x_152,.L_x_153,.L_x_154,.L_x_37"*) ;  /* 0xffffffd818dc7949 */ /* 0x000fea000383ffff */
.L_x_154:
[C---:B-1----:R-:W-:Y:S01]  /*2490*/  FFMA R4, R22.reuse, R16, R4 ;  /* 0x0000001016047223 */ /* 0x042fe20000000004 */
[----:B------:R-:W-:Y:S01]  /*24a0*/  FFMA R2, R22, R17, R2 ;  /* 0x0000001116027223 */ /* 0x000fe20000000002 */
[----:B------:R-:W-:Y:S01]  /*24b0*/  FFMA R0, R18, R22, R0 ;  /* 0x0000001612007223 */ /* 0x000fe20000000000 */
[----:B------:R-:W-:Y:S06]  /*24c0*/  BRA `(.L_x_37) ;  /* 0x0000000800347947 */ /* 0x000fec0003800000 */
.L_x_152:
[----:B-1----:R-:W-:Y:S01]  /*24d0*/  FFMA R0, R22, R16, R0 ;  /* 0x0000001016007223 */ /* 0x002fe20000000000 */
[----:B------:R-:W-:Y:S06]  /*24e0*/  BRA `(.L_x_37) ;  /* 0x00000008002c7947 */ /* 0x000fec0003800000 */
.L_x_153:
[C---:B-1----:R-:W-:Y:S01]  /*24f0*/  FFMA R2, R22.reuse, R16, R2 ;  /* 0x0000001016027223 */ /* 0x042fe20000000002 */
[----:B------:R-:W-:Y:S01]  /*2500*/  FFMA R0, R22, R17, R0 ;  /* 0x0000001116007223 */ /* 0x000fe20000000000 */
[----:B------:R-:W-:Y:S06]  /*2510*/  BRA `(.L_x_37) ;  /* 0x0000000800207947 */ /* 0x000fec0003800000 */
.L_x_36:
[----:B------:R-:W-:-:S04]  /*2520*/  MOV R24, 0xffffffff ;  /* 0xffffffff00187802 */ /* 0x000fc80000000f00 */
[----:B------:R-:W-:-:S04]  /*2530*/  VIADDMNMX.U32 R24, R31, R24, 0x3, PT ;  /* 0x000000031f187446 */ /* 0x000fc80003800018 */
[----:B------:R-:W-:-:S04]  /*2540*/  SHF.L.U32 R33, R24, 0x2, RZ ;  /* 0x0000000218217819 */ /* 0x000fc800000006ff */
[----:B------:R-:W0:Y:S02]  /*2550*/  LDC R24, c[0x2][R33+0x110] ;  /* 0x0080440021187b82 */ /* 0x000e240000000800 */
[----:B0-----:R-:W-:-:S04]  /*2560*/  SHF.R.S32.HI R25, RZ, 0x1f, R24 ;  /* 0x0000001fff197819 */ /* 0x001fc80000011418 */
.L_x_156:
[----:B------:R-:W-:Y:S05]  /*2570*/  BRX R24 -0x2580                                                (*"BRANCH_TARGETS .L_x_157,.L_x_158,.L_x_159,.L_x_37"*) ;  /* 0xffffffd818a07949 */ /* 0x000fea000383ffff */
.L_x_159:
[----:B-1----:R-:W-:Y:S01]  /*2580*/  FFMA R3, R18, R22, R3 ;  /* 0x0000001612037223 */ /* 0x002fe20000000003 */
[----:B------:R-:W-:Y:S06]  /*2590*/  BRA `(.L_x_37) ;  /* 0x0000000800007947 */ /* 0x000fec0003800000 */
.L_x_157:
[C---:B-1----:R-:W-:Y:S01]  /*25a0*/  FFMA R3, R22.reuse, R16, R3 ;  /* 0x0000001016037223 */ /* 0x042fe20000000003 */
[----:B------:R-:W-:Y:S01]  /*25b0*/  FFMA R4, R22, R17, R4 ;  /* 0x0000001116047223 */ /* 0x000fe20000000004 */
[----:B------:R-:W-:Y:S01]  /*25c0*/  FFMA R2, R18, R22, R2 ;  /* 0x0000001612027223 */ /* 0x000fe20000000002 */
[----:B------:R-:W-:Y:S06]  /*25d0*/  BRA `(.L_x_37) ;  /* 0x0000000400f07947 */ /* 0x000fec0003800000 */
.L_x_158:
[----:B-1----:R-:W-:Y:S01]  /*25e0*/  FFMA R3, R22, R17, R3 ;  /* 0x0000001116037223 */ /* 0x002fe20000000003 */
[----:B------:R-:W-:Y:S01]  /*25f0*/  FFMA R4, R18, R22, R4 ;  /* 0x0000001612047223 */ /* 0x000fe20000000004 */
[----:B------:R-:W-:Y:S06]  /*2600*/  BRA `(.L_x_37) ;  /* 0x0000000400e47947 */ /* 0x000fec0003800000 */
.L_x_35:
[----:B------:R-:W-:-:S13]  /*2610*/  ISETP.GT.AND P2, PT, R24, 0x8, PT ;  /* 0x000000081800780c */ /* 0x000fda0003f44270 */
[----:B------:R-:W-:Y:S05]  /*2620*/  @P2 BRA `(.L_x_38) ;  /* 0x0000000000542947 */ /* 0x000fea0003800000 */
[----:B------:R-:W-:-:S04]  /*2630*/  MOV R24, 0xfffffffc ;  /* 0xfffffffc00187802 */ /* 0x000fc80000000f00 */
[----:B------:R-:W-:-:S04]  /*2640*/  VIADDMNMX.U32 R24, R31, R24, 0x3, PT ;  /* 0x000000031f187446 */ /* 0x000fc80003800018 */
[----:B------:R-:W-:-:S04]  /*2650*/  SHF.L.U32 R33, R24, 0x2, RZ ;  /* 0x0000000218217819 */ /* 0x000fc800000006ff */
[----:B------:R-:W0:Y:S02]  /*2660*/  LDC R24, c[0x2][R33+0x120] ;  /* 0x0080480021187b82 */ /* 0x000e240000000800 */
[----:B0-----:R-:W-:-:S04]  /*2670*/  SHF.R.S32.HI R25, RZ, 0x1f, R24 ;  /* 0x0000001fff197819 */ /* 0x001fc80000011418 */
.L_x_161:
[----:B------:R-:W-:Y:S05]  /*2680*/  BRX R24 -0x2690                                                (*"BRANCH_TARGETS .L_x_162,.L_x_163,.L_x_164,.L_x_37"*) ;  /* 0xffffffd8185c7949 */ /* 0x000fea000383ffff */
.L_x_164:
[C---:B-1----:R-:W-:Y:S01]  /*2690*/  FFMA R10, R22.reuse, R16, R10 ;  /* 0x00000010160a7223 */ /* 0x042fe2000000000a */
[----:B------:R-:W-:Y:S01]  /*26a0*/  FFMA R8, R22, R17, R8 ;  /* 0x0000001116087223 */ /* 0x000fe20000000008 */
[----:B------:R-:W-:Y:S01]  /*26b0*/  FFMA R6, R18, R22, R6 ;  /* 0x0000001612067223 */ /* 0x000fe20000000006 */
[C---:B------:R-:W-:Y:S01]  /*26c0*/  FFMA R4, R22.reuse, R19, R4 ;  /* 0x0000001316047223 */ /* 0x040fe20000000004 */
[C---:B------:R-:W-:Y:S01]  /*26d0*/  FFMA R2, R22.reuse, R12, R2 ;  /* 0x0000000c16027223 */ /* 0x040fe20000000002 */
[----:B------:R-:W-:Y:S01]  /*26e0*/  FFMA R0, R22, R13, R0 ;  /* 0x0000000d16007223 */ /* 0x000fe20000000000 */
[----:B------:R-:W-:Y:S06]  /*26f0*/  BRA `(.L_x_37) ;  /* 0x0000000400a87947 */ /* 0x000fec0003800000 */
.L_x_162:
[C---:B-1----:R-:W-:Y:S01]  /*2700*/  FFMA R6, R22.reuse, R16, R6 ;  /* 0x0000001016067223 */ /* 0x042fe20000000006 */
[----:B------:R-:W-:Y:S01]  /*2710*/  FFMA R0, R22, R19, R0 ;  /* 0x0000001316007223 */ /* 0x000fe20000000000 */
[----:B------:R-:W-:Y:S06]  /*2720*/  BRA `(.L_x_37) ;  /* 0x00000004009c7947 */ /* 0x000fec0003800000 */
.L_x_163:
[C---:B-1----:R-:W-:Y:S01]  /*2730*/  FFMA R8, R22.reuse, R16, R8 ;  /* 0x0000001016087223 */ /* 0x042fe20000000008 */
[C---:B------:R-:W-:Y:S01]  /*2740*/  FFMA R6, R22.reuse, R17, R6 ;  /* 0x0000001116067223 */ /* 0x040fe20000000006 */
[C---:B------:R-:W-:Y:S01]  /*2750*/  FFMA R2, R22.reuse, R19, R2 ;  /* 0x0000001316027223 */ /* 0x040fe20000000002 */
[----:B------:R-:W-:Y:S01]  /*2760*/  FFMA R0, R22, R12, R0 ;  /* 0x0000000c16007223 */ /* 0x000fe20000000000 */
[----:B------:R-:W-:Y:S06]  /*2770*/  BRA `(.L_x_37) ;  /* 0x0000000400887947 */ /* 0x000fec0003800000 */
.L_x_38:
[----:B------:R-:W-:-:S04]  /*2780*/  MOV R24, 0xfffffff9 ;  /* 0xfffffff900187802 */ /* 0x000fc80000000f00 */
[----:B------:R-:W-:-:S04]  /*2790*/  VIADDMNMX.U32 R24, R31, R24, 0x3, PT ;  /* 0x000000031f187446 */ /* 0x000fc80003800018 */
[----:B------:R-:W-:-:S04]  /*27a0*/  SHF.L.U32 R33, R24, 0x2, RZ ;  /* 0x0000000218217819 */ /* 0x000fc800000006ff */
[----:B------:R-:W0:Y:S02]  /*27b0*/  LDC R24, c[0x2][R33+0x130] ;  /* 0x00804c0021187b82 */ /* 0x000e240000000800 */
[----:B0-----:R-:W-:-:S04]  /*27c0*/  SHF.R.S32.HI R25, RZ, 0x1f, R24 ;  /* 0x0000001fff197819 */ /* 0x001fc80000011418 */
.L_x_166:
[----:B------:R-:W-:Y:S05]  /*27d0*/  BRX R24 -0x27e0                                                (*"BRANCH_TARGETS .L_x_167,.L_x_168,.L_x_169,.L_x_37"*) ;  /* 0xffffffd818087949 */ /* 0x000fea000383ffff */
.L_x_169:
[----:B-1----:R-:W-:Y:S01]  /*27e0*/  FFMA R5, R18, R22, R5 ;  /* 0x0000001612057223 */ /* 0x002fe20000000005 */
[----:B------:R-:W-:Y:S01]  /*27f0*/  FFMA R3, R22, R13, R3 ;  /* 0x0000000d16037223 */ /* 0x000fe20000000003 */
[----:B------:R-:W-:Y:S06]  /*2800*/  BRA `(.L_x_37) ;  /* 0x0000000400647947 */ /* 0x000fec0003800000 */
.L_x_167:
[C---:B-1----:R-:W-:Y:S01]  /*2810*/  FFMA R5, R22.reuse, R16, R5 ;  /* 0x0000001016057223 */ /* 0x042fe20000000005 */
[----:B------:R-:W-:Y:S01]  /*2820*/  FFMA R10, R22, R17, R10 ;  /* 0x00000011160a7223 */ /* 0x000fe2000000000a */
[----:B------:R-:W-:Y:S01]  /*2830*/  FFMA R8, R18, R22, R8 ;  /* 0x0000001612087223 */ /* 0x000fe20000000008 */
[C---:B------:R-:W-:Y:S01]  /*2840*/  FFMA R3, R22.reuse, R19, R3 ;  /* 0x0000001316037223 */ /* 0x040fe20000000003 */
[C---:B------:R-:W-:Y:S01]  /*2850*/  FFMA R4, R22.reuse, R12, R4 ;  /* 0x0000000c16047223 */ /* 0x040fe20000000004 */
[----:B------:R-:W-:Y:S01]  /*2860*/  FFMA R2, R22, R13, R2 ;  /* 0x0000000d16027223 */ /* 0x000fe20000000002 */
[----:B------:R-:W-:Y:S06]  /*2870*/  BRA `(.L_x_37) ;  /* 0x0000000400487947 */ /* 0x000fec0003800000 */
.L_x_168:
[----:B-1----:R-:W-:Y:S01]  /*2880*/  FFMA R5, R22, R17, R5 ;  /* 0x0000001116057223 */ /* 0x002fe20000000005 */
[----:B------:R-:W-:Y:S01]  /*2890*/  FFMA R10, R18, R22, R10 ;  /* 0x00000016120a7223 */ /* 0x000fe2000000000a */
[C---:B------:R-:W-:Y:S01]  /*28a0*/  FFMA R3, R22.reuse, R12, R3 ;  /* 0x0000000c16037223 */ /* 0x040fe20000000003 */
[----:B------:R-:W-:Y:S01]  /*28b0*/  FFMA R4, R22, R13, R4 ;  /* 0x0000000d16047223 */ /* 0x000fe20000000004 */
[----:B------:R-:W-:Y:S06]  /*28c0*/  BRA `(.L_x_37) ;  /* 0x0000000400347947 */ /* 0x000fec0003800000 */
.L_x_34:
        /* <DEDUP_REMOVED lines=9> */
.L_x_171:
[----:B------:R-:W-:Y:S05]  /*2960*/  BRX R24 -0x2970                                                (*"BRANCH_TARGETS .L_x_172,.L_x_173,.L_x_174,.L_x_37"*) ;  /* 0xffffffd418a47949 */ /* 0x000fea000383ffff */
.L_x_174:
[C---:B-1----:R-:W-:Y:S01]  /*2970*/  FFMA R10, R22.reuse, R19, R10 ;  /* 0x00000013160a7223 */ /* 0x042fe2000000000a */
[C---:B------:R-:W-:Y:S01]  /*2980*/  FFMA R8, R22.reuse, R12, R8 ;  /* 0x0000000c16087223 */ /* 0x040fe20000000008 */
[C---:B------:R-:W-:Y:S01]  /*2990*/  FFMA R6, R22.reuse, R13, R6 ;  /* 0x0000000d16067223 */ /* 0x040fe20000000006 */
[----:B------:R-:W-:Y:S01]  /*29a0*/  FFMA R4, R22, R14, R4 ;  /* 0x0000000e16047223 */ /* 0x000fe20000000004 */
[-C--:B------:R-:W-:Y:S01]  /*29b0*/  FFMA R2, R15, R22.reuse, R2 ;  /* 0x000000160f027223 */ /* 0x080fe20000000002 */
[----:B------:R-:W-:Y:S01]  /*29c0*/  FFMA R0, R9, R22, R0 ;  /* 0x0000001609007223 */ /* 0x000fe20000000000 */
[----:B------:R-:W-:Y:S06]  /*29d0*/  BRA `(.L_x_37) ;  /* 0x0000000000f07947 */ /* 0x000fec0003800000 */
.L_x_172:
[C---:B-1----:R-:W-:Y:S01]  /*29e0*/  FFMA R6, R22.reuse, R19, R6 ;  /* 0x0000001316067223 */ /* 0x042fe20000000006 */
[----:B------:R-:W-:Y:S01]  /*29f0*/  FFMA R0, R22, R14, R0 ;  /* 0x0000000e16007223 */ /* 0x000fe20000000000 */
[----:B------:R-:W-:Y:S06]  /*2a00*/  BRA `(.L_x_37) ;  /* 0x0000000000e47947 */ /* 0x000fec0003800000 */
.L_x_173:
[C---:B-1----:R-:W-:Y:S01]  /*2a10*/  FFMA R8, R22.reuse, R19, R8 ;  /* 0x0000001316087223 */ /* 0x042fe20000000008 */
[C---:B------:R-:W-:Y:S01]  /*2a20*/  FFMA R6, R22.reuse, R12, R6 ;  /* 0x0000000c16067223 */ /* 0x040fe20000000006 */
[----:B------:R-:W-:Y:S01]  /*2a30*/  FFMA R2, R22, R14, R2 ;  /* 0x0000000e16027223 */ /* 0x000fe20000000002 */
[----:B------:R-:W-:Y:S01]  /*2a40*/  FFMA R0, R15, R22, R0 ;  /* 0x000000160f007223 */ /* 0x000fe20000000000 */
[----:B------:R-:W-:Y:S06]  /*2a50*/  BRA `(.L_x_37) ;  /* 0x0000000000d07947 */ /* 0x000fec0003800000 */
.L_x_40:
[----:B------:R-:W-:-:S04]  /*2a60*/  MOV R24, 0xfffffff3 ;  /* 0xfffffff300187802 */ /* 0x000fc80000000f00 */
[----:B------:R-:W-:-:S04]  /*2a70*/  VIADDMNMX.U32 R24, R31, R24, 0x3, PT ;  /* 0x000000031f187446 */ /* 0x000fc80003800018 */
[----:B------:R-:W-:-:S04]  /*2a80*/  SHF.L.U32 R33, R24, 0x2, RZ ;  /* 0x0000000218217819 */ /* 0x000fc800000006ff */
[----:B------:R-:W0:Y:S02]  /*2a90*/  LDC R24, c[0x2][R33+0x150] ;  /* 0x0080540021187b82 */ /* 0x000e240000000800 */
[----:B0-----:R-:W-:-:S04]  /*2aa0*/  SHF.R.S32.HI R25, RZ, 0x1f, R24 ;  /* 0x0000001fff197819 */ /* 0x001fc80000011418 */
.L_x_176:
[----:B------:R-:W-:Y:S05]  /*2ab0*/  BRX R24 -0x2ac0                                                (*"BRANCH_TARGETS .L_x_177,.L_x_178,.L_x_179,.L_x_37"*) ;  /* 0xffffffd418507949 */ /* 0x000fea000383ffff */
.L_x_179:
[----:B-1----:R-:W-:Y:S01]  /*2ac0*/  FFMA R5, R22, R13, R5 ;  /* 0x0000000d16057223 */ /* 0x002fe20000000005 */
[----:B------:R-:W-:Y:S01]  /*2ad0*/  FFMA R3, R9, R22, R3 ;  /* 0x0000001609037223 */ /* 0x000fe20000000003 */
[----:B------:R-:W-:Y:S06]  /*2ae0*/  BRA `(.L_x_37) ;  /* 0x0000000000ac7947 */ /* 0x000fec0003800000 */
.L_x_177:
[C---:B-1----:R-:W-:Y:S01]  /*2af0*/  FFMA R5, R22.reuse, R19, R5 ;  /* 0x0000001316057223 */ /* 0x042fe20000000005 */
[C---:B------:R-:W-:Y:S01]  /*2b00*/  FFMA R10, R22.reuse, R12, R10 ;  /* 0x0000000c160a7223 */ /* 0x040fe2000000000a */
[C---:B------:R-:W-:Y:S01]  /*2b10*/  FFMA R8, R22.reuse, R13, R8 ;  /* 0x0000000d16087223 */ /* 0x040fe20000000008 */
[----:B------:R-:W-:Y:S01]  /*2b20*/  FFMA R3, R22, R14, R3 ;  /* 0x0000000e16037223 */ /* 0x000fe20000000003 */
[-C--:B------:R-:W-:Y:S01]  /*2b30*/  FFMA R4, R15, R22.reuse, R4 ;  /* 0x000000160f047223 */ /* 0x080fe20000000004 */
[----:B------:R-:W-:Y:S01]  /*2b40*/  FFMA R2, R9, R22, R2 ;  /* 0x0000001609027223 */ /* 0x000fe20000000002 */
[----:B------:R-:W-:Y:S06]  /*2b50*/  BRA `(.L_x_37) ;  /* 0x0000000000907947 */ /* 0x000fec0003800000 */
.L_x_178:
[C---:B-1----:R-:W-:Y:S01]  /*2b60*/  FFMA R5, R22.reuse, R12, R5 ;  /* 0x0000000c16057223 */ /* 0x042fe20000000005 */
[----:B------:R-:W-:Y:S01]  /*2b70*/  FFMA R10, R22, R13, R10 ;  /* 0x0000000d160a7223 */ /* 0x000fe2000000000a */
[-C--:B------:R-:W-:Y:S01]  /*2b80*/  FFMA R3, R15, R22.reuse, R3 ;  /* 0x000000160f037223 */ /* 0x080fe20000000003 */
[----:B------:R-:W-:Y:S01]  /*2b90*/  FFMA R4, R9, R22, R4 ;  /* 0x0000001609047223 */ /* 0x000fe20000000004 */
[----:B------:R-:W-:Y:S06]  /*2ba0*/  BRA `(.L_x_37) ;  /* 0x00000000007c7947 */ /* 0x000fec0003800000 */
.L_x_39:
[----:B------:R-:W-:-:S13]  /*2bb0*/  ISETP.GT.AND P2, PT, R24, 0x14, PT ;  /* 0x000000141800780c */ /* 0x000fda0003f44270 */
[----:B------:R-:W-:Y:S05]  /*2bc0*/  @P2 BRA `(.L_x_41) ;  /* 0x00000000003c2947 */ /* 0x000fea0003800000 */
[----:B------:R-:W-:-:S04]  /*2bd0*/  MOV R24, 0xfffffff0 ;  /* 0xfffffff000187802 */ /* 0x000fc80000000f00 */
[----:B------:R-:W-:-:S04]  /*2be0*/  VIADDMNMX.U32 R24, R31, R24, 0x3, PT ;  /* 0x000000031f187446 */ /* 0x000fc80003800018 */
[----:B------:R-:W-:-:S04]  /*2bf0*/  SHF.L.U32 R33, R24, 0x2, RZ ;  /* 0x0000000218217819 */ /* 0x000fc800000006ff */
[----:B------:R-:W0:Y:S02]  /*2c00*/  LDC R24, c[0x2][R33+0x160] ;  /* 0x0080580021187b82 */ /* 0x000e240000000800 */
[----:B0-----:R-:W-:-:S04]  /*2c10*/  SHF.R.S32.HI R25, RZ, 0x1f, R24 ;  /* 0x0000001fff197819 */ /* 0x001fc80000011418 */
.L_x_181:
[----:B------:R-:W-:Y:S05]  /*2c20*/  BRX R24 -0x2c30                                                (*"BRANCH_TARGETS .L_x_182,.L_x_183,.L_x_184,.L_x_37"*) ;  /* 0xffffffd018f47949 */ /* 0x000fea000383ffff */
.L_x_184:
[----:B-1----:R-:W-:Y:S01]  /*2c30*/  FFMA R10, R22, R14, R10 ;  /* 0x0000000e160a7223 */ /* 0x002fe2000000000a */
[-C--:B------:R-:W-:Y:S01]  /*2c40*/  FFMA R8, R15, R22.reuse, R8 ;  /* 0x000000160f087223 */ /* 0x080fe20000000008 */
[----:B------:R-:W-:Y:S01]  /*2c50*/  FFMA R6, R9, R22, R6 ;  /* 0x0000001609067223 */ /* 0x000fe20000000006 */
[----:B------:R-:W-:Y:S06]  /*2c60*/  BRA `(.L_x_37) ;  /* 0x00000000004c7947 */ /* 0x000fec0003800000 */
.L_x_182:
[----:B-1----:R-:W-:Y:S01]  /*2c70*/  FFMA R6, R22, R14, R6 ;  /* 0x0000000e16067223 */ /* 0x002fe20000000006 */
[----:B------:R-:W-:Y:S06]  /*2c80*/  BRA `(.L_x_37) ;  /* 0x0000000000447947 */ /* 0x000fec0003800000 */
.L_x_183:
[----:B-1----:R-:W-:Y:S01]  /*2c90*/  FFMA R8, R22, R14, R8 ;  /* 0x0000000e16087223 */ /* 0x002fe20000000008 */
[----:B------:R-:W-:Y:S01]  /*2ca0*/  FFMA R6, R15, R22, R6 ;  /* 0x000000160f067223 */ /* 0x000fe20000000006 */
[----:B------:R-:W-:Y:S06]  /*2cb0*/  BRA `(.L_x_37) ;  /* 0x0000000000387947 */ /* 0x000fec0003800000 */
.L_x_41:
[----:B------:R-:W-:-:S04]  /*2cc0*/  MOV R24, 0xffffffed ;  /* 0xffffffed00187802 */ /* 0x000fc80000000f00 */
[----:B------:R-:W-:-:S04]  /*2cd0*/  VIADDMNMX.U32 R24, R31, R24, 0x3, PT ;  /* 0x000000031f187446 */ /* 0x000fc80003800018 */
[----:B------:R-:W-:-:S04]  /*2ce0*/  SHF.L.U32 R33, R24, 0x2, RZ ;  /* 0x0000000218217819 */ /* 0x000fc800000006ff */
[----:B------:R-:W0:Y:S02]  /*2cf0*/  LDC R24, c[0x2][R33+0x170] ;  /* 0x00805c0021187b82 */ /* 0x000e240000000800 */
[----:B0-----:R-:W-:-:S04]  /*2d00*/  SHF.R.S32.HI R25, RZ, 0x1f, R24 ;  /* 0x0000001fff197819 */ /* 0x001fc80000011418 */
.L_x_186:
[----:B------:R-:W-:Y:S05]  /*2d10*/  BRX R24 -0x2d20                                                (*"BRANCH_TARGETS .L_x_187,.L_x_188,.L_x_189,.L_x_37"*) ;  /* 0xffffffd018b87949 */ /* 0x000fea000383ffff */
.L_x_189:
[----:B-1----:R-:W-:Y:S01]  /*2d20*/  FFMA R5, R9, R22, R5 ;  /* 0x0000001609057223 */ /* 0x002fe20000000005 */
[----:B------:R-:W-:Y:S06]  /*2d30*/  BRA `(.L_x_37) ;  /* 0x0000000000187947 */ /* 0x000fec0003800000 */
.L_x_187:
[----:B-1----:R-:W-:Y:S01]  /*2d40*/  FFMA R5, R22, R14, R5 ;  /* 0x0000000e16057223 */ /* 0x002fe20000000005 */
[-C--:B------:R-:W-:Y:S01]  /*2d50*/  FFMA R10, R15, R22.reuse, R10 ;  /* 0x000000160f0a7223 */ /* 0x080fe2000000000a */
[----:B------:R-:W-:Y:S01]  /*2d60*/  FFMA R8, R9, R22, R8 ;  /* 0x0000001609087223 */ /* 0x000fe20000000008 */
[----:B------:R-:W-:Y:S06]  /*2d70*/  BRA `(.L_x_37) ;  /* 0x0000000000087947 */ /* 0x000fec0003800000 */
.L_x_188:
[-C--:B-1----:R-:W-:Y:S01]  /*2d80*/  FFMA R5, R15, R22.reuse, R5 ;  /* 0x000000160f057223 */ /* 0x082fe20000000005 */
[----:B------:R-:W-:-:S07]  /*2d90*/  FFMA R10, R9, R22, R10 ;  /* 0x00000016090a7223 */ /* 0x000fce000000000a */
.L_x_37:
        /* <DEDUP_REMOVED lines=11> */
.L_x_191:
[----:B------:R-:W-:Y:S05]  /*2e50*/  BRX R24 -0x2e60                                                (*"BRANCH_TARGETS .L_x_192,.L_x_193,.L_x_194,.L_x_45"*) ;  /* 0xffffffd018687949 */ /* 0x000fea000383ffff */
.L_x_194:
[C---:B------:R-:W-:Y:S01]  /*2e60*/  FFMA R4, R23.reuse, R16, R4 ;  /* 0x0000001017047223 */ /* 0x040fe20000000004 */
[----:B------:R-:W-:Y:S01]  /*2e70*/  FFMA R2, R23, R17, R2 ;  /* 0x0000001117027223 */ /* 0x000fe20000000002 */
[----:B------:R-:W-:Y:S01]  /*2e80*/  FFMA R0, R18, R23, R0 ;  /* 0x0000001712007223 */ /* 0x000fe20000000000 */
[----:B------:R-:W-:Y:S06]  /*2e90*/  BRA `(.L_x_45) ;  /* 0x0000000800307947 */ /* 0x000fec0003800000 */
.L_x_192:
[----:B------:R-:W-:Y:S01]  /*2ea0*/  FFMA R0, R23, R16, R0 ;  /* 0x0000001017007223 */ /* 0x000fe20000000000 */
[----:B------:R-:W-:Y:S06]  /*2eb0*/  BRA `(.L_x_45) ;  /* 0x0000000800287947 */ /* 0x000fec0003800000 */
.L_x_193:
[C---:B------:R-:W-:Y:S01]  /*2ec0*/  FFMA R2, R23.reuse, R16, R2 ;  /* 0x0000001017027223 */ /* 0x040fe20000000002 */
[----:B------:R-:W-:Y:S01]  /*2ed0*/  FFMA R0, R23, R17, R0 ;  /* 0x0000001117007223 */ /* 0x000fe20000000000 */
[----:B------:R-:W-:Y:S06]  /*2ee0*/  BRA `(.L_x_45) ;  /* 0x00000008001c7947 */ /* 0x000fec0003800000 */
.L_x_44:
[----:B------:R-:W-:-:S04]  /*2ef0*/  VIADDMNMX.U32 R22, R31, RZ, 0x3, PT ;  /* 0x000000031f167446 */ /* 0x000fc800038000ff */
[----:B------:R-:W-:-:S04]  /*2f00*/  SHF.L.U32 R22, R22, 0x2, RZ ;  /* 0x0000000216167819 */ /* 0x000fc800000006ff */
[----:B------:R-:W0:Y:S02]  /*2f10*/  LDC R24, c[0x2][R22+0x190] ;  /* 0x0080640016187b82 */ /* 0x000e240000000800 */
[----:B0-----:R-:W-:-:S04]  /*2f20*/  SHF.R.S32.HI R25, RZ, 0x1f, R24 ;  /* 0x0000001fff197819 */ /* 0x001fc80000011418 */
.L_x_196:
[----:B------:R-:W-:Y:S05]  /*2f30*/  BRX R24 -0x2f40                                                (*"BRANCH_TARGETS .L_x_197,.L_x_198,.L_x_199,.L_x_45"*) ;  /* 0xffffffd018307949 */ /* 0x000fea000383ffff */
.L_x_199:
[----:B------:R-:W-:Y:S01]  /*2f40*/  FFMA R3, R18, R23, R3 ;  /* 0x0000001712037223 */ /* 0x000fe20000000003 */
[----:B------:R-:W-:Y:S06]  /*2f50*/  BRA `(.L_x_45) ;  /* 0x0000000800007947 */ /* 0x000fec0003800000 */
.L_x_197:
[C---:B------:R-:W-:Y:S01]  /*2f60*/  FFMA R3, R23.reuse, R16, R3 ;  /* 0x0000001017037223 */ /* 0x040fe20000000003 */
[----:B------:R-:W-:Y:S01]  /*2f70*/  FFMA R4, R23, R17, R4 ;  /* 0x0000001117047223 */ /* 0x000fe20000000004 */
[----:B------:R-:W-:Y:S01]  /*2f80*/  FFMA R2, R18, R23, R2 ;  /* 0x0000001712027223 */ /* 0x000fe20000000002 */
[----:B------:R-:W-:Y:S06]  /*2f90*/  BRA `(.L_x_45) ;  /* 0x0000000400f07947 */ /* 0x000fec0003800000 */
.L_x_198:
[----:B------:R-:W-:Y:S01]  /*2fa0*/  FFMA R3, R23, R17, R3 ;  /* 0x0000001117037223 */ /* 0x000fe20000000003 */
[----:B------:R-:W-:Y:S01]  /*2fb0*/  FFMA R4, R18, R23, R4 ;  /* 0x0000001712047223 */ /* 0x000fe20000000004 */
[----:B------:R-:W-:Y:S06]  /*2fc0*/  BRA `(.L_x_45) ;  /* 0x0000000400e47947 */ /* 0x000fec0003800000 */
.L_x_43:
[----:B------:R-:W-:-:S13]  /*2fd0*/  ISETP.GT.AND P2, PT, R22, 0x8, PT ;  /* 0x000000081600780c */ /* 0x000fda0003f44270 */
[----:B------:R-:W-:Y:S05]  /*2fe0*/  @P2 BRA `(.L_x_46) ;  /* 0x0000000000542947 */ /* 0x000fea0003800000 */
[----:B------:R-:W-:-:S04]  /*2ff0*/  MOV R22, 0xfffffffd ;  /* 0xfffffffd00167802 */ /* 0x000fc80000000f00 */
[----:B------:R-:W-:-:S04]  /*3000*/  VIADDMNMX.U32 R22, R31, R22, 0x3, PT ;  /* 0x000000031f167446 */ /* 0x000fc80003800016 */
[----:B------:R-:W-:-:S04]  /*3010*/  SHF.L.U32 R22, R22, 0x2, RZ ;  /* 0x0000000216167819 */ /* 0x000fc800000006ff */
[----:B------:R-:W0:Y:S02]  /*3020*/  LDC R24, c[0x2][R22+0x1a0] ;  /* 0x0080680016187b82 */ /* 0x000e240000000800 */
[----:B0-----:R-:W-:-:S04]  /*3030*/  SHF.R.S32.HI R25, RZ, 0x1f, R24 ;  /* 0x0000001fff197819 */ /* 0x001fc80000011418 */
.L_x_201:
[----:B------:R-:W-:Y:S05]  /*3040*/  BRX R24 -0x3050                                                (*"BRANCH_TARGETS .L_x_202,.L_x_203,.L_x_204,.L_x_45"*) ;  /* 0xffffffcc18ec7949 */ /* 0x000fea000383ffff */
.L_x_204:
[C---:B------:R-:W-:Y:S01]  /*3050*/  FFMA R10, R23.reuse, R16, R10 ;  /* 0x00000010170a7223 */ /* 0x040fe2000000000a */
[C---:B------:R-:W-:Y:S01]  /*3060*/  FFMA R8, R23.reuse, R17, R8 ;  /* 0x0000001117087223 */ /* 0x040fe20000000008 */
[----:B------:R-:W-:Y:S01]  /*3070*/  FFMA R6, R18, R23, R6 ;  /* 0x0000001712067223 */ /* 0x000fe20000000006 */
[C---:B------:R-:W-:Y:S01]  /*3080*/  FFMA R4, R23.reuse, R19, R4 ;  /* 0x0000001317047223 */ /* 0x040fe20000000004 */
[C---:B------:R-:W-:Y:S01]  /*3090*/  FFMA R2, R23.reuse, R12, R2 ;  /* 0x0000000c17027223 */ /* 0x040fe20000000002 */
[----:B------:R-:W-:Y:S01]  /*30a0*/  FFMA R0, R23, R13, R0 ;  /* 0x0000000d17007223 */ /* 0x000fe20000000000 */
[----:B------:R-:W-:Y:S06]  /*30b0*/  BRA `(.L_x_45) ;  /* 0x0000000400a87947 */ /* 0x000fec0003800000 */
.L_x_202:
[C---:B------:R-:W-:Y:S01]  /*30c0*/  FFMA R6, R23.reuse, R16, R6 ;  /* 0x0000001017067223 */ /* 0x040fe20000000006 */
[----:B------:R-:W-:Y:S01]  /*30d0*/  FFMA R0, R23, R19, R0 ;  /* 0x0000001317007223 */ /* 0x000fe20000000000 */
[----:B------:R-:W-:Y:S06]  /*30e0*/  BRA `(.L_x_45) ;  /* 0x00000004009c7947 */ /* 0x000fec0003800000 */
.L_x_203:
[C---:B------:R-:W-:Y:S01]  /*30f0*/  FFMA R8, R23.reuse, R16, R8 ;  /* 0x0000001017087223 */ /* 0x040fe20000000008 */
[C---:B------:R-:W-:Y:S01]  /*3100*/  FFMA R6, R23.reuse, R17, R6 ;  /* 0x0000001117067223 */ /* 0x040fe20000000006 */
[C---:B------:R-:W-:Y:S01]  /*3110*/  FFMA R2, R23.reuse, R19, R2 ;  /* 0x0000001317027223 */ /* 0x040fe20000000002 */
[----:B------:R-:W-:Y:S01]  /*3120*/  FFMA R0, R23, R12, R0 ;  /* 0x0000000c17007223 */ /* 0x000fe20000000000 */
[----:B------:R-:W-:Y:S06]  /*3130*/  BRA `(.L_x_45) ;  /* 0x0000000400887947 */ /* 0x000fec0003800000 */
.L_x_46:
[----:B------:R-:W-:-:S04]  /*3140*/  MOV R22, 0xfffffffa ;  /* 0xfffffffa00167802 */ /* 0x000fc80000000f00 */
[----:B------:R-:W-:-:S04]  /*3150*/  VIADDMNMX.U32 R22, R31, R22, 0x3, PT ;  /* 0x000000031f167446 */ /* 0x000fc80003800016 */
[----:B------:R-:W-:-:S04]  /*3160*/  SHF.L.U32 R22, R22, 0x2, RZ ;  /* 0x0000000216167819 */ /* 0x000fc800000006ff */
[----:B------:R-:W0:Y:S02]  /*3170*/  LDC R24, c[0x2][R22+0x1b0] ;  /* 0x00806c0016187b82 */ /* 0x000e240000000800 */
[----:B0-----:R-:W-:-:S04]  /*3180*/  SHF.R.S32.HI R25, RZ, 0x1f, R24 ;  /* 0x0000001fff197819 */ /* 0x001fc80000011418 */
.L_x_206:
[----:B------:R-:W-:Y:S05]  /*3190*/  BRX R24 -0x31a0                                                (*"BRANCH_TARGETS .L_x_207,.L_x_208,.L_x_209,.L_x_45"*) ;  /* 0xffffffcc18987949 */ /* 0x000fea000383ffff */
.L_x_209:
[----:B------:R-:W-:Y:S01]  /*31a0*/  FFMA R5, R18, R23, R5 ;  /* 0x0000001712057223 */ /* 0x000fe20000000005 */
[----:B------:R-:W-:Y:S01]  /*31b0*/  FFMA R3, R23, R13, R3 ;  /* 0x0000000d17037223 */ /* 0x000fe20000000003 */
[----:B------:R-:W-:Y:S06]  /*31c0*/  BRA `(.L_x_45) ;  /* 0x0000000400647947 */ /* 0x000fec0003800000 */
.L_x_207:
[C---:B------:R-:W-:Y:S01]  /*31d0*/  FFMA R5, R23.reuse, R16, R5 ;  /* 0x0000001017057223 */ /* 0x040fe20000000005 */
[C---:B------:R-:W-:Y:S01]  /*31e0*/  FFMA R10, R23.reuse, R17, R10 ;  /* 0x00000011170a7223 */ /* 0x040fe2000000000a */
[----:B------:R-:W-:Y:S01]  /*31f0*/  FFMA R8, R18, R23, R8 ;  /* 0x0000001712087223 */ /* 0x000fe20000000008 */
[C---:B------:R-:W-:Y:S01]  /*3200*/  FFMA R3, R23.reuse, R19, R3 ;  /* 0x0000001317037223 */ /* 0x040fe20000000003 */
[C---:B------:R-:W-:Y:S01]  /*3210*/  FFMA R4, R23.reuse, R12, R4 ;  /* 0x0000000c17047223 */ /* 0x040fe20000000004 */
[----:B------:R-:W-:Y:S01]  /*3220*/  FFMA R2, R23, R13, R2 ;  /* 0x0000000d17027223 */ /* 0x000fe20000000002 */
[----:B------:R-:W-:Y:S06]  /*3230*/  BRA `(.L_x_45) ;  /* 0x0000000400487947 */ /* 0x000fec0003800000 */
.L_x_208:
[C---:B------:R-:W-:Y:S01]  /*3240*/  FFMA R5, R23.reuse, R17, R5 ;  /* 0x0000001117057223 */ /* 0x040fe20000000005 */
[----:B------:R-:W-:Y:S01]  /*3250*/  FFMA R10, R18, R23, R10 ;  /* 0x00000017120a7223 */ /* 0x000fe2000000000a */
[C---:B------:R-:W-:Y:S01]  /*3260*/  FFMA R3, R23.reuse, R12, R3 ;  /* 0x0000000c17037223 */ /* 0x040fe20000000003 */
[----:B------:R-:W-:Y:S01]  /*3270*/  FFMA R4, R23, R13, R4 ;  /* 0x0000000d17047223 */ /* 0x000fe20000000004 */
[----:B------:R-:W-:Y:S06]  /*3280*/  BRA `(.L_x_45) ;  /* 0x0000000400347947 */ /* 0x000fec0003800000 */
.L_x_42:
        /* <DEDUP_REMOVED lines=9> */
.L_x_211:
[----:B------:R-:W-:Y:S05]  /*3320*/  BRX R24 -0x3330                                                (*"BRANCH_TARGETS .L_x_212,.L_x_213,.L_x_214,.L_x_45"*) ;  /* 0xffffffcc18347949 */ /* 0x000fea000383ffff */
.L_x_214:
[C---:B------:R-:W-:Y:S01]  /*3330*/  FFMA R10, R23.reuse, R19, R10 ;  /* 0x00000013170a7223 */ /* 0x040fe2000000000a */
[C---:B------:R-:W-:Y:S01]  /*3340*/  FFMA R8, R23.reuse, R12, R8 ;  /* 0x0000000c17087223 */ /* 0x040fe20000000008 */
[C---:B------:R-:W-:Y:S01]  /*3350*/  FFMA R6, R23.reuse, R13, R6 ;  /* 0x0000000d17067223 */ /* 0x040fe20000000006 */
[----:B------:R-:W-:Y:S01]  /*3360*/  FFMA R4, R23, R14, R4 ;  /* 0x0000000e17047223 */ /* 0x000fe20000000004 */
[-C--:B------:R-:W-:Y:S01]  /*3370*/  FFMA R2, R15, R23.reuse, R2 ;  /* 0x000000170f027223 */ /* 0x080fe20000000002 */
[----:B------:R-:W-:Y:S01]  /*3380*/  FFMA R0, R9, R23, R0 ;  /* 0x0000001709007223 */ /* 0x000fe20000000000 */
[----:B------:R-:W-:Y:S06]  /*3390*/  BRA `(.L_x_45) ;  /* 0x0000000000f07947 */ /* 0x000fec0003800000 */
.L_x_212:
[C---:B------:R-:W-:Y:S01]  /*33a0*/  FFMA R6, R23.reuse, R19, R6 ;  /* 0x0000001317067223 */ /* 0x040fe20000000006 */
[----:B------:R-:W-:Y:S01]  /*33b0*/  FFMA R0, R23, R14, R0 ;  /* 0x0000000e17007223 */ /* 0x000fe20000000000 */
[----:B------:R-:W-:Y:S06]  /*33c0*/  BRA `(.L_x_45) ;  /* 0x0000000000e47947 */ /* 0x000fec0003800000 */
.L_x_213:
[C---:B------:R-:W-:Y:S01]  /*33d0*/  FFMA R8, R23.reuse, R19, R8 ;  /* 0x0000001317087223 */ /* 0x040fe20000000008 */
[C---:B------:R-:W-:Y:S01]  /*33e0*/  FFMA R6, R23.reuse, R12, R6 ;  /* 0x0000000c17067223 */ /* 0x040fe20000000006 */
[----:B------:R-:W-:Y:S01]  /*33f0*/  FFMA R2, R23, R14, R2 ;  /* 0x0000000e17027223 */ /* 0x000fe20000000002 */
[----:B------:R-:W-:Y:S01]  /*3400*/  FFMA R0, R15, R23, R0 ;  /* 0x000000170f007223 */ /* 0x000fe20000000000 */
[----:B------:R-:W-:Y:S06]  /*3410*/  BRA `(.L_x_45) ;  /* 0x0000000000d07947 */ /* 0x000fec0003800000 */
.L_x_48:
[----:B------:R-:W-:-:S04]  /*3420*/  MOV R22, 0xfffffff4 ;  /* 0xfffffff400167802 */ /* 0x000fc80000000f00 */
[----:B------:R-:W-:-:S04]  /*3430*/  VIADDMNMX.U32 R22, R31, R22, 0x3, PT ;  /* 0x000000031f167446 */ /* 0x000fc80003800016 */
[----:B------:R-:W-:-:S04]  /*3440*/  SHF.L.U32 R22, R22, 0x2, RZ ;  /* 0x0000000216167819 */ /* 0x000fc800000006ff */
[----:B------:R-:W0:Y:S02]  /*3450*/  LDC R24, c[0x2][R22+0x1d0] ;  /* 0x0080740016187b82 */ /* 0x000e240000000800 */
[----:B0-----:R-:W-:-:S04]  /*3460*/  SHF.R.S32.HI R25, RZ, 0x1f, R24 ;  /* 0x0000001fff197819 */ /* 0x001fc80000011418 */
.L_x_216:
[----:B------:R-:W-:Y:S05]  /*3470*/  BRX R24 -0x3480                                                (*"BRANCH_TARGETS .L_x_217,.L_x_218,.L_x_219,.L_x_45"*) ;  /* 0xffffffc818e07949 */ /* 0x000fea000383ffff */
.L_x_219:
[----:B------:R-:W-:Y:S01]  /*3480*/  FFMA R5, R23, R13, R5 ;  /* 0x0000000d17057223 */ /* 0x000fe20000000005 */
[----:B------:R-:W-:Y:S01]  /*3490*/  FFMA R3, R9, R23, R3 ;  /* 0x0000001709037223 */ /* 0x000fe20000000003 */
[----:B------:R-:W-:Y:S06]  /*34a0*/  BRA `(.L_x_45) ;  /* 0x0000000000ac7947 */ /* 0x000fec0003800000 */
.L_x_217:
[C---:B------:R-:W-:Y:S01]  /*34b0*/  FFMA R5, R23.reuse, R19, R5 ;  /* 0x0000001317057223 */ /* 0x040fe20000000005 */
[C---:B------:R-:W-:Y:S01]  /*34c0*/  FFMA R10, R23.reuse, R12, R10 ;  /* 0x0000000c170a7223 */ /* 0x040fe2000000000a */
[C---:B------:R-:W-:Y:S01]  /*34d0*/  FFMA R8, R23.reuse, R13, R8 ;  /* 0x0000000d17087223 */ /* 0x040fe20000000008 */
[----:B------:R-:W-:Y:S01]  /*34e0*/  FFMA R3, R23, R14, R3 ;  /* 0x0000000e17037223 */ /* 0x000fe20000000003 */
[-C--:B------:R-:W-:Y:S01]  /*34f0*/  FFMA R4, R15, R23.reuse, R4 ;  /* 0x000000170f047223 */ /* 0x080fe20000000004 */
[----:B------:R-:W-:Y:S01]  /*3500*/  FFMA R2, R9, R23, R2 ;  /* 0x0000001709027223 */ /* 0x000fe20000000002 */
[----:B------:R-:W-:Y:S06]  /*3510*/  BRA `(.L_x_45) ;  /* 0x0000000000907947 */ /* 0x000fec0003800000 */
.L_x_218:
[C---:B------:R-:W-:Y:S01]  /*3520*/  FFMA R5, R23.reuse, R12, R5 ;  /* 0x0000000c17057223 */ /* 0x040fe20000000005 */
[----:B------:R-:W-:Y:S01]  /*3530*/  FFMA R10, R23, R13, R10 ;  /* 0x0000000d170a7223 */ /* 0x000fe2000000000a */
[-C--:B------:R-:W-:Y:S01]  /*3540*/  FFMA R3, R15, R23.reuse, R3 ;  /* 0x000000170f037223 */ /* 0x080fe20000000003 */
[----:B------:R-:W-:Y:S01]  /*3550*/  FFMA R4, R9, R23, R4 ;  /* 0x0000001709047223 */ /* 0x000fe20000000004 */
[----:B------:R-:W-:Y:S06]  /*3560*/  BRA `(.L_x_45) ;  /* 0x00000000007c7947 */ /* 0x000fec0003800000 */
.L_x_47:
[----:B------:R-:W-:-:S13]  /*3570*/  ISETP.GT.AND P2, PT, R22, 0x14, PT ;  /* 0x000000141600780c */ /* 0x000fda0003f44270 */
[----:B------:R-:W-:Y:S05]  /*3580*/  @P2 BRA `(.L_x_49) ;  /* 0x00000000003c2947 */ /* 0x000fea0003800000 */
[----:B------:R-:W-:-:S04]  /*3590*/  MOV R22, 0xfffffff1 ;  /* 0xfffffff100167802 */ /* 0x000fc80000000f00 */
[----:B------:R-:W-:-:S04]  /*35a0*/  VIADDMNMX.U32 R22, R31, R22, 0x3, PT ;  /* 0x000000031f167446 */ /* 0x000fc80003800016 */
[----:B------:R-:W-:-:S04]  /*35b0*/  SHF.L.U32 R22, R22, 0x2, RZ ;  /* 0x0000000216167819 */ /* 0x000fc800000006ff */
[----:B------:R-:W0:Y:S02]  /*35c0*/  LDC R24, c[0x2][R22+0x1e0] ;  /* 0x0080780016187b82 */ /* 0x000e240000000800 */
[----:B0-----:R-:W-:-:S04]  /*35d0*/  SHF.R.S32.HI R25, RZ, 0x1f, R24 ;  /* 0x0000001fff197819 */ /* 0x001fc80000011418 */
.L_x_221:
[----:B------:R-:W-:Y:S05]  /*35e0*/  BRX R24 -0x35f0                                                (*"BRANCH_TARGETS .L_x_222,.L_x_223,.L_x_224,.L_x_45"*) ;  /* 0xffffffc818847949 */ /* 0x000fea000383ffff */
.L_x_224:
[----:B------:R-:W-:Y:S01]  /*35f0*/  FFMA R10, R23, R14, R10 ;  /* 0x0000000e170a7223 */ /* 0x000fe2000000000a */
[-C--:B------:R-:W-:Y:S01]  /*3600*/  FFMA R8, R15, R23.reuse, R8 ;  /* 0x000000170f087223 */ /* 0x080fe20000000008 */
[----:B------:R-:W-:Y:S01]  /*3610*/  FFMA R6, R9, R23, R6 ;  /* 0x0000001709067223 */ /* 0x000fe20000000006 */
[----:B------:R-:W-:Y:S06]  /*3620*/  BRA `(.L_x_45) ;  /* 0x00000000004c7947 */ /* 0x000fec0003800000 */
.L_x_222:
[----:B------:R-:W-:Y:S01]  /*3630*/  FFMA R6, R23, R14, R6 ;  /* 0x0000000e17067223 */ /* 0x000fe20000000006 */
[----:B------:R-:W-:Y:S06]  /*3640*/  BRA `(.L_x_45) ;  /* 0x0000000000447947 */ /* 0x000fec0003800000 */
.L_x_223:
[----:B------:R-:W-:Y:S01]  /*3650*/  FFMA R8, R23, R14, R8 ;  /* 0x0000000e17087223 */ /* 0x000fe20000000008 */
[----:B------:R-:W-:Y:S01]  /*3660*/  FFMA R6, R15, R23, R6 ;  /* 0x000000170f067223 */ /* 0x000fe20000000006 */
[----:B------:R-:W-:Y:S06]  /*3670*/  BRA `(.L_x_45) ;  /* 0x0000000000387947 */ /* 0x000fec0003800000 */
.L_x_49:
[----:B------:R-:W-:-:S04]  /*3680*/  MOV R22, 0xffffffee ;  /* 0xffffffee00167802 */ /* 0x000fc80000000f00 */
[----:B------:R-:W-:-:S04]  /*3690*/  VIADDMNMX.U32 R22, R31, R22, 0x3, PT ;  /* 0x000000031f167446 */ /* 0x000fc80003800016 */
[----:B------:R-:W-:-:S04]  /*36a0*/  SHF.L.U32 R22, R22, 0x2, RZ ;  /* 0x0000000216167819 */ /* 0x000fc800000006ff */
[----:B------:R-:W0:Y:S02]  /*36b0*/  LDC R24, c[0x2][R22+0x1f0] ;  /* 0x00807c0016187b82 */ /* 0x000e240000000800 */
[----:B0-----:R-:W-:-:S04]  /*36c0*/  SHF.R.S32.HI R25, RZ, 0x1f, R24 ;  /* 0x0000001fff197819 */ /* 0x001fc80000011418 */
.L_x_226:
[----:B------:R-:W-:Y:S05]  /*36d0*/  BRX R24 -0x36e0                                                (*"BRANCH_TARGETS .L_x_227,.L_x_228,.L_x_229,.L_x_45"*) ;  /* 0xffffffc818487949 */ /* 0x000fea000383ffff */
.L_x_229:
[----:B------:R-:W-:Y:S01]  /*36e0*/  FFMA R5, R9, R23, R5 ;  /* 0x0000001709057223 */ /* 0x000fe20000000005 */
[----:B------:R-:W-:Y:S06]  /*36f0*/  BRA `(.L_x_45) ;  /* 0x0000000000187947 */ /* 0x000fec0003800000 */
.L_x_227:
[----:B------:R-:W-:Y:S01]  /*3700*/  FFMA R5, R23, R14, R5 ;  /* 0x0000000e17057223 */ /* 0x000fe20000000005 */
[-C--:B------:R-:W-:Y:S01]  /*3710*/  FFMA R10, R15, R23.reuse, R10 ;  /* 0x000000170f0a7223 */ /* 0x080fe2000000000a */
[----:B------:R-:W-:Y:S01]  /*3720*/  FFMA R8, R9, R23, R8 ;  /* 0x0000001709087223 */ /* 0x000fe20000000008 */
[----:B------:R-:W-:Y:S06]  /*3730*/  BRA `(.L_x_45) ;  /* 0x0000000000087947 */ /* 0x000fec0003800000 */
.L_x_228:
[-C--:B------:R-:W-:Y:S01]  /*3740*/  FFMA R5, R15, R23.reuse, R5 ;  /* 0x000000170f057223 */ /* 0x080fe20000000005 */
[----:B------:R-:W-:-:S07]  /*3750*/  FFMA R10, R9, R23, R10 ;  /* 0x00000017090a7223 */ /* 0x000fce000000000a */
.L_x_45:
        /* <DEDUP_REMOVED lines=12> */
.L_x_231:
[----:B------:R-:W-:Y:S05]  /*3820*/  BRX R24 -0x3830                                                (*"BRANCH_TARGETS .L_x_232,.L_x_233,.L_x_234,.L_x_53"*) ;  /* 0xffffffc418f47949 */ /* 0x000fea000383ffff */
.L_x_234:
[C---:B-1----:R-:W-:Y:S01]  /*3830*/  FFMA R4, R22.reuse, R16, R4 ;  /* 0x0000001016047223 */ /* 0x042fe20000000004 */
[----:B------:R-:W-:Y:S01]  /*3840*/  FFMA R2, R22, R17, R2 ;  /* 0x0000001116027223 */ /* 0x000fe20000000002 */
[----:B------:R-:W-:Y:S01]  /*3850*/  FFMA R0, R18, R22, R0 ;  /* 0x0000001612007223 */ /* 0x000fe20000000000 */
[----:B------:R-:W-:Y:S06]  /*3860*/  BRA `(.L_x_53) ;  /* 0x0000000800347947 */ /* 0x000fec0003800000 */
.L_x_232:
[----:B-1----:R-:W-:Y:S01]  /*3870*/  FFMA R0, R22, R16, R0 ;  /* 0x0000001016007223 */ /* 0x002fe20000000000 */
[----:B------:R-:W-:Y:S06]  /*3880*/  BRA `(.L_x_53) ;  /* 0x00000008002c7947 */ /* 0x000fec0003800000 */
.L_x_233:
[C---:B-1----:R-:W-:Y:S01]  /*3890*/  FFMA R2, R22.reuse, R16, R2 ;  /* 0x0000001016027223 */ /* 0x042fe20000000002 */
[----:B------:R-:W-:Y:S01]  /*38a0*/  FFMA R0, R22, R17, R0 ;  /* 0x0000001116007223 */ /* 0x000fe20000000000 */
[----:B------:R-:W-:Y:S06]  /*38b0*/  BRA `(.L_x_53) ;  /* 0x0000000800207947 */ /* 0x000fec0003800000 */
.L_x_52:
[----:B------:R-:W-:-:S05]  /*38c0*/  HFMA2 R24, -RZ, RZ, 0, 5.9604644775390625e-08 ;  /* 0x00000001ff187431 */ /* 0x000fca00000001ff */
[----:B------:R-:W-:-:S04]  /*38d0*/  VIADDMNMX.U32 R24, R31, R24, 0x3, PT ;  /* 0x000000031f187446 */ /* 0x000fc80003800018 */
[----:B------:R-:W-:-:S04]  /*38e0*/  SHF.L.U32 R32, R24, 0x2, RZ ;  /* 0x0000000218207819 */ /* 0x000fc800000006ff */
[----:B------:R-:W0:Y:S02]  /*38f0*/  LDC R24, c[0x2][R32+0x210] ;  /* 0x0080840020187b82 */ /* 0x000e240000000800 */
[----:B0-----:R-:W-:-:S04]  /*3900*/  SHF.R.S32.HI R25, RZ, 0x1f, R24 ;  /* 0x0000001fff197819 */ /* 0x001fc80000011418 */
.L_x_236:
[----:B------:R-:W-:Y:S05]  /*3910*/  BRX R24 -0x3920                                                (*"BRANCH_TARGETS .L_x_237,.L_x_238,.L_x_239,.L_x_53"*) ;  /* 0xffffffc418b87949 */ /* 0x000fea000383ffff */
.L_x_239:
[----:B-1----:R-:W-:Y:S01]  /*3920*/  FFMA R3, R18, R22, R3 ;  /* 0x0000001612037223 */ /* 0x002fe20000000003 */
[----:B------:R-:W-:Y:S06]  /*3930*/  BRA `(.L_x_53) ;  /* 0x0000000800007947 */ /* 0x000fec0003800000 */
.L_x_237:
[C---:B-1----:R-:W-:Y:S01]  /*3940*/  FFMA R3, R22.reuse, R16, R3 ;  /* 0x0000001016037223 */ /* 0x042fe20000000003 */
[----:B------:R-:W-:Y:S01]  /*3950*/  FFMA R4, R22, R17, R4 ;  /* 0x0000001116047223 */ /* 0x000fe20000000004 */
[----:B------:R-:W-:Y:S01]  /*3960*/  FFMA R2, R18, R22, R2 ;  /* 0x0000001612027223 */ /* 0x000fe20000000002 */
[----:B------:R-:W-:Y:S06]  /*3970*/  BRA `(.L_x_53) ;  /* 0x0000000400f07947 */ /* 0x000fec0003800000 */
.L_x_238:
[----:B-1----:R-:W-:Y:S01]  /*3980*/  FFMA R3, R22, R17, R3 ;  /* 0x0000001116037223 */ /* 0x002fe20000000003 */
[----:B------:R-:W-:Y:S01]  /*3990*/  FFMA R4, R18, R22, R4 ;  /* 0x0000001612047223 */ /* 0x000fe20000000004 */
[----:B------:R-:W-:Y:S06]  /*39a0*/  BRA `(.L_x_53) ;  /* 0x0000000400e47947 */ /* 0x000fec0003800000 */
.L_x_51:
[----:B------:R-:W-:-:S13]  /*39b0*/  ISETP.GT.AND P2, PT, R24, 0x8, PT ;  /* 0x000000081800780c */ /* 0x000fda0003f44270 */
[----:B------:R-:W-:Y:S05]  /*39c0*/  @P2 BRA `(.L_x_54) ;  /* 0x0000000000542947 */ /* 0x000fea0003800000 */
[----:B------:R-:W-:-:S04]  /*39d0*/  MOV R24, 0xfffffffe ;  /* 0xfffffffe00187802 */ /* 0x000fc80000000f00 */
[----:B------:R-:W-:-:S04]  /*39e0*/  VIADDMNMX.U32 R24, R31, R24, 0x3, PT ;  /* 0x000000031f187446 */ /* 0x000fc80003800018 */
[----:B------:R-:W-:-:S04]  /*39f0*/  SHF.L.U32 R32, R24, 0x2, RZ ;  /* 0x0000000218207819 */ /* 0x000fc800000006ff */
[----:B------:R-:W0:Y:S02]  /*3a00*/  LDC R24, c[0x2][R32+0x220] ;  /* 0x0080880020187b82 */ /* 0x000e240000000800 */
[----:B0-----:R-:W-:-:S04]  /*3a10*/  SHF.R.S32.HI R25, RZ, 0x1f, R24 ;  /* 0x0000001fff197819 */ /* 0x001fc80000011418 */
.L_x_241:
[----:B------:R-:W-:Y:S05]  /*3a20*/  BRX R24 -0x3a30                                                (*"BRANCH_TARGETS .L_x_242,.L_x_243,.L_x_244,.L_x_53"*) ;  /* 0xffffffc418747949 */ /* 0x000fea000383ffff */
.L_x_244:
[C---:B-1----:R-:W-:Y:S01]  /*3a30*/  FFMA R10, R22.reuse, R16, R10 ;  /* 0x00000010160a7223 */ /* 0x042fe2000000000a */
[----:B------:R-:W-:Y:S01]  /*3a40*/  FFMA R8, R22, R17, R8 ;  /* 0x0000001116087223 */ /* 0x000fe20000000008 */
[----:B------:R-:W-:Y:S01]  /*3a50*/  FFMA R6, R18, R22, R6 ;  /* 0x0000001612067223 */ /* 0x000fe20000000006 */
[C---:B------:R-:W-:Y:S01]  /*3a60*/  FFMA R4, R22.reuse, R19, R4 ;  /* 0x0000001316047223 */ /* 0x040fe20000000004 */
[C---:B------:R-:W-:Y:S01]  /*3a70*/  FFMA R2, R22.reuse, R12, R2 ;  /* 0x0000000c16027223 */ /* 0x040fe20000000002 */
[----:B------:R-:W-:Y:S01]  /*3a80*/  FFMA R0, R22, R13, R0 ;  /* 0x0000000d16007223 */ /* 0x000fe20000000000 */
[----:B------:R-:W-:Y:S06]  /*3a90*/  BRA `(.L_x_53) ;  /* 0x0000000400a87947 */ /* 0x000fec0003800000 */
.L_x_242:
[C---:B-1----:R-:W-:Y:S01]  /*3aa0*/  FFMA R6, R22.reuse, R16, R6 ;  /* 0x0000001016067223 */ /* 0x042fe20000000006 */
[----:B------:R-:W-:Y:S01]  /*3ab0*/  FFMA R0, R22, R19, R0 ;  /* 0x0000001316007223 */ /* 0x000fe20000000000 */
[----:B------:R-:W-:Y:S06]  /*3ac0*/  BRA `(.L_x_53) ;  /* 0x00000004009c7947 */ /* 0x000fec0003800000 */
.L_x_243:
[C---:B-1----:R-:W-:Y:S01]  /*3ad0*/  FFMA R8, R22.reuse, R16, R8 ;  /* 0x0000001016087223 */ /* 0x042fe20000000008 */
[C---:B------:R-:W-:Y:S01]  /*3ae0*/  FFMA R6, R22.reuse, R17, R6 ;  /* 0x0000001116067223 */ /* 0x040fe20000000006 */
[C---:B------:R-:W-:Y:S01]  /*3af0*/  FFMA R2, R22.reuse, R19, R2 ;  /* 0x0000001316027223 */ /* 0x040fe20000000002 */
[----:B------:R-:W-:Y:S01]  /*3b00*/  FFMA R0, R22, R12, R0 ;  /* 0x0000000c16007223 */ /* 0x000fe20000000000 */
[----:B------:R-:W-:Y:S06]  /*3b10*/  BRA `(.L_x_53) ;  /* 0x0000000400887947 */ /* 0x000fec0003800000 */
.L_x_54:
[----:B------:R-:W-:-:S04]  /*3b20*/  MOV R24, 0xfffffffb ;  /* 0xfffffffb00187802 */ /* 0x000fc80000000f00 */
[----:B------:R-:W-:-:S04]  /*3b30*/  VIADDMNMX.U32 R24, R31, R24, 0x3, PT ;  /* 0x000000031f187446 */ /* 0x000fc80003800018 */
[----:B------:R-:W-:-:S04]  /*3b40*/  SHF.L.U32 R32, R24, 0x2, RZ ;  /* 0x0000000218207819 */ /* 0x000fc800000006ff */
[----:B------:R-:W0:Y:S02]  /*3b50*/  LDC R24, c[0x2][R32+0x230] ;  /* 0x00808c0020187b82 */ /* 0x000e240000000800 */
[----:B0-----:R-:W-:-:S04]  /*3b60*/  SHF.R.S32.HI R25, RZ, 0x1f, R24 ;  /* 0x0000001fff197819 */ /* 0x001fc80000011418 */
.L_x_246:
[----:B------:R-:W-:Y:S05]  /*3b70*/  BRX R24 -0x3b80                                                (*"BRANCH_TARGETS .L_x_247,.L_x_248,.L_x_249,.L_x_53"*) ;  /* 0xffffffc418207949 */ /* 0x000fea000383ffff */
.L_x_249:
[----:B-1----:R-:W-:Y:S01]  /*3b80*/  FFMA R5, R18, R22, R5 ;  /* 0x0000001612057223 */ /* 0x002fe20000000005 */
[----:B------:R-:W-:Y:S01]  /*3b90*/  FFMA R3, R22, R13, R3 ;  /* 0x0000000d16037223 */ /* 0x000fe20000000003 */
[----:B------:R-:W-:Y:S06]  /*3ba0*/  BRA `(.L_x_53) ;  /* 0x0000000400647947 */ /* 0x000fec0003800000 */
.L_x_247:
[C---:B-1----:R-:W-:Y:S01]  /*3bb0*/  FFMA R5, R22.reuse, R16, R5 ;  /* 0x0000001016057223 */ /* 0x042fe20000000005 */
[----:B------:R-:W-:Y:S01]  /*3bc0*/  FFMA R10, R22, R17, R10 ;  /* 0x00000011160a7223 */ /* 0x000fe2000000000a */
[----:B------:R-:W-:Y:S01]  /*3bd0*/  FFMA R8, R18, R22, R8 ;  /* 0x0000001612087223 */ /* 0x000fe20000000008 */
[C---:B------:R-:W-:Y:S01]  /*3be0*/  FFMA R3, R22.reuse, R19, R3 ;  /* 0x0000001316037223 */ /* 0x040fe20000000003 */
[C---:B------:R-:W-:Y:S01]  /*3bf0*/  FFMA R4, R22.reuse, R12, R4 ;  /* 0x0000000c16047223 */ /* 0x040fe20000000004 */
[----:B------:R-:W-:Y:S01]  /*3c00*/  FFMA R2, R22, R13, R2 ;  /* 0x0000000d16027223 */ /* 0x000fe20000000002 */
[----:B------:R-:W-:Y:S06]  /*3c10*/  BRA `(.L_x_53) ;  /* 0x0000000400487947 */ /* 0x000fec0003800000 */
.L_x_248:
[----:B-1----:R-:W-:Y:S01]  /*3c20*/  FFMA R5, R22, R17, R5 ;  /* 0x0000001116057223 */ /* 0x002fe20000000005 */
[----:B------:R-:W-:Y:S01]  /*3c30*/  FFMA R10, R18, R22, R10 ;  /* 0x00000016120a7223 */ /* 0x000fe2000000000a */
[C---:B------:R-:W-:Y:S01]  /*3c40*/  FFMA R3, R22.reuse, R12, R3 ;  /* 0x0000000c16037223 */ /* 0x040fe20000000003 */
[----:B------:R-:W-:Y:S01]  /*3c50*/  FFMA R4, R22, R13, R4 ;  /* 0x0000000d16047223 */ /* 0x000fe20000000004 */
[----:B------:R-:W-:Y:S06]  /*3c60*/  BRA `(.L_x_53) ;  /* 0x0000000400347947 */ /* 0x000fec0003800000 */
.L_x_50:
        /* <DEDUP_REMOVED lines=9> */
.L_x_251:
[----:B------:R-:W-:Y:S05]  /*3d00*/  BRX R24 -0x3d10                                                (*"BRANCH_TARGETS .L_x_252,.L_x_253,.L_x_254,.L_x_53"*) ;  /* 0xffffffc018bc7949 */ /* 0x000fea000383ffff */
.L_x_254:
[C---:B-1----:R-:W-:Y:S01]  /*3d10*/  FFMA R10, R22.reuse, R19, R10 ;  /* 0x00000013160a7223 */ /* 0x042fe2000000000a */
[C---:B------:R-:W-:Y:S01]  /*3d20*/  FFMA R8, R22.reuse, R12, R8 ;  /* 0x0000000c16087223 */ /* 0x040fe20000000008 */
[C---:B------:R-:W-:Y:S01]  /*3d30*/  FFMA R6, R22.reuse, R13, R6 ;  /* 0x0000000d16067223 */ /* 0x040fe20000000006 */
[----:B------:R-:W-:Y:S01]  /*3d40*/  FFMA R4, R22, R14, R4 ;  /* 0x0000000e16047223 */ /* 0x000fe20000000004 */
[-C--:B------:R-:W-:Y:S01]  /*3d50*/  FFMA R2, R15, R22.reuse, R2 ;  /* 0x000000160f027223 */ /* 0x080fe20000000002 */
[----:B------:R-:W-:Y:S01]  /*3d60*/  FFMA R0, R9, R22, R0 ;  /* 0x0000001609007223 */ /* 0x000fe20000000000 */
[----:B------:R-:W-:Y:S06]  /*3d70*/  BRA `(.L_x_53) ;  /* 0x0000000000f07947 */ /* 0x000fec0003800000 */
.L_x_252:
[C---:B-1----:R-:W-:Y:S01]  /*3d80*/  FFMA R6, R22.reuse, R19, R6 ;  /* 0x0000001316067223 */ /* 0x042fe20000000006 */
[----:B------:R-:W-:Y:S01]  /*3d90*/  FFMA R0, R22, R14, R0 ;  /* 0x0000000e16007223 */ /* 0x000fe20000000000 */
[----:B------:R-:W-:Y:S06]  /*3da0*/  BRA `(.L_x_53) ;  /* 0x0000000000e47947 */ /* 0x000fec0003800000 */
.L_x_253:
[C---:B-1----:R-:W-:Y:S01]  /*3db0*/  FFMA R8, R22.reuse, R19, R8 ;  /* 0x0000001316087223 */ /* 0x042fe20000000008 */
[C---:B------:R-:W-:Y:S01]  /*3dc0*/  FFMA R6, R22.reuse, R12, R6 ;  /* 0x0000000c16067223 */ /* 0x040fe20000000006 */
[----:B------:R-:W-:Y:S01]  /*3dd0*/  FFMA R2, R22, R14, R2 ;  /* 0x0000000e16027223 */ /* 0x000fe20000000002 */
[----:B------:R-:W-:Y:S01]  /*3de0*/  FFMA R0, R15, R22, R0 ;  /* 0x000000160f007223 */ /* 0x000fe20000000000 */
[----:B------:R-:W-:Y:S06]  /*3df0*/  BRA `(.L_x_53) ;  /* 0x0000000000d07947 */ /* 0x000fec0003800000 */
.L_x_56:
[----:B------:R-:W-:-:S04]  /*3e00*/  MOV R24, 0xfffffff5 ;  /* 0xfffffff500187802 */ /* 0x000fc80000000f00 */
[----:B------:R-:W-:-:S04]  /*3e10*/  VIADDMNMX.U32 R24, R31, R24, 0x3, PT ;  /* 0x000000031f187446 */ /* 0x000fc80003800018 */
[----:B------:R-:W-:-:S04]  /*3e20*/  SHF.L.U32 R32, R24, 0x2, RZ ;  /* 0x0000000218207819 */ /* 0x000fc800000006ff */
[----:B------:R-:W0:Y:S02]  /*3e30*/  LDC R24, c[0x2][R32+0x250] ;  /* 0x0080940020187b82 */ /* 0x000e240000000800 */
[----:B0-----:R-:W-:-:S04]  /*3e40*/  SHF.R.S32.HI R25, RZ, 0x1f, R24 ;  /* 0x0000001fff197819 */ /* 0x001fc80000011418 */
.L_x_256:
[----:B------:R-:W-:Y:S05]  /*3e50*/  BRX R24 -0x3e60                                                (*"BRANCH_TARGETS .L_x_257,.L_x_258,.L_x_259,.L_x_53"*) ;  /* 0xffffffc018687949 */ /* 0x000fea000383ffff */
.L_x_259:
[----:B-1----:R-:W-:Y:S01]  /*3e60*/  FFMA R5, R22, R13, R5 ;  /* 0x0000000d16057223 */ /* 0x002fe20000000005 */
[----:B------:R-:W-:Y:S01]  /*3e70*/  FFMA R3, R9, R22, R3 ;  /* 0x0000001609037223 */ /* 0x000fe20000000003 */
[----:B------:R-:W-:Y:S06]  /*3e80*/  BRA `(.L_x_53) ;  /* 0x0000000000ac7947 */ /* 0x000fec0003800000 */
.L_x_257:
[C---:B-1----:R-:W-:Y:S01]  /*3e90*/  FFMA R5, R22.reuse, R19, R5 ;  /* 0x0000001316057223 */ /* 0x042fe20000000005 */
[C---:B------:R-:W-:Y:S01]  /*3ea0*/  FFMA R10, R22.reuse, R12, R10 ;  /* 0x0000000c160a7223 */ /* 0x040fe2000000000a */
[C---:B------:R-:W-:Y:S01]  /*3eb0*/  FFMA R8, R22.reuse, R13, R8 ;  /* 0x0000000d16087223 */ /* 0x040fe20000000008 */
[----:B------:R-:W-:Y:S01]  /*3ec0*/  FFMA R3, R22, R14, R3 ;  /* 0x0000000e16037223 */ /* 0x000fe20000000003 */
[-C--:B------:R-:W-:Y:S01]  /*3ed0*/  FFMA R4, R15, R22.reuse, R4 ;  /* 0x000000160f047223 */ /* 0x080fe20000000004 */
[----:B------:R-:W-:Y:S01]  /*3ee0*/  FFMA R2, R9, R22, R2 ;  /* 0x0000001609027223 */ /* 0x000fe20000000002 */
[----:B------:R-:W-:Y:S06]  /*3ef0*/  BRA `(.L_x_53) ;  /* 0x0000000000907947 */ /* 0x000fec0003800000 */
.L_x_258:
[C---:B-1----:R-:W-:Y:S01]  /*3f00*/  FFMA R5, R22.reuse, R12, R5 ;  /* 0x0000000c16057223 */ /* 0x042fe20000000005 */
[----:B------:R-:W-:Y:S01]  /*3f10*/  FFMA R10, R22, R13, R10 ;  /* 0x0000000d160a7223 */ /* 0x000fe2000000000a */
[-C--:B------:R-:W-:Y:S01]  /*3f20*/  FFMA R3, R15, R22.reuse, R3 ;  /* 0x000000160f037223 */ /* 0x080fe20000000003 */
[----:B------:R-:W-:Y:S01]  /*3f30*/  FFMA R4, R9, R22, R4 ;  /* 0x0000001609047223 */ /* 0x000fe20000000004 */
[----:B------:R-:W-:Y:S06]  /*3f40*/  BRA `(.L_x_53) ;  /* 0x00000000007c7947 */ /* 0x000fec0003800000 */
.L_x_55:
[----:B------:R-:W-:-:S13]  /*3f50*/  ISETP.GT.AND P2, PT, R24, 0x14, PT ;  /* 0x000000141800780c */ /* 0x000fda0003f44270 */
[----:B------:R-:W-:Y:S05]  /*3f60*/  @P2 BRA `(.L_x_57) ;  /* 0x00000000003c2947 */ /* 0x000fea0003800000 */
[----:B------:R-:W-:-:S04]  /*3f70*/  MOV R24, 0xfffffff2 ;  /* 0xfffffff200187802 */ /* 0x000fc80000000f00 */
[----:B------:R-:W-:-:S04]  /*3f80*/  VIADDMNMX.U32 R24, R31, R24, 0x3, PT ;  /* 0x000000031f187446 */ /* 0x000fc80003800018 */
[----:B------:R-:W-:-:S04]  /*3f90*/  SHF.L.U32 R32, R24, 0x2, RZ ;  /* 0x0000000218207819 */ /* 0x000fc800000006ff */
[----:B------:R-:W0:Y:S02]  /*3fa0*/  LDC R24, c[0x2][R32+0x260] ;  /* 0x0080980020187b82 */ /* 0x000e240000000800 */
[----:B0-----:R-:W-:-:S04]  /*3fb0*/  SHF.R.S32.HI R25, RZ, 0x1f, R24 ;  /* 0x0000001fff197819 */ /* 0x001fc80000011418 */
.L_x_261:
[----:B------:R-:W-:Y:S05]  /*3fc0*/  BRX R24 -0x3fd0                                                (*"BRANCH_TARGETS .L_x_262,.L_x_263,.L_x_264,.L_x_53"*) ;  /* 0xffffffc0180c7949 */ /* 0x000fea000383ffff */
.L_x_264:
[----:B-1----:R-:W-:Y:S01]  /*3fd0*/  FFMA R10, R22, R14, R10 ;  /* 0x0000000e160a7223 */ /* 0x002fe2000000000a */
[-C--:B------:R-:W-:Y:S01]  /*3fe0*/  FFMA R8, R15, R22.reuse, R8 ;  /* 0x000000160f087223 */ /* 0x080fe20000000008 */
[----:B------:R-:W-:Y:S01]  /*3ff0*/  FFMA R6, R9, R22, R6 ;  /* 0x0000001609067223 */ /* 0x000fe20000000006 */
[----:B------:R-:W-:Y:S06]  /*4000*/  BRA `(.L_x_53) ;  /* 0x00000000004c7947 */ /* 0x000fec0003800000 */
.L_x_262:
[----:B-1----:R-:W-:Y:S01]  /*4010*/  FFMA R6, R22, R14, R6 ;  /* 0x0000000e16067223 */ /* 0x002fe20000000006 */
[----:B------:R-:W-:Y:S06]  /*4020*/  BRA `(.L_x_53) ;  /* 0x0000000000447947 */ /* 0x000fec0003800000 */
.L_x_263:
[----:B-1----:R-:W-:Y:S01]  /*4030*/  FFMA R8, R22, R14, R8 ;  /* 0x0000000e16087223 */ /* 0x002fe20000000008 */
[----:B------:R-:W-:Y:S01]  /*4040*/  FFMA R6, R15, R22, R6 ;  /* 0x000000160f067223 */ /* 0x000fe20000000006 */
[----:B------:R-:W-:Y:S06]  /*4050*/  BRA `(.L_x_53) ;  /* 0x0000000000387947 */ /* 0x000fec0003800000 */
.L_x_57:
[----:B------:R-:W-:-:S04]  /*4060*/  MOV R24, 0xffffffef ;  /* 0xffffffef00187802 */ /* 0x000fc80000000f00 */
[----:B------:R-:W-:-:S04]  /*4070*/  VIADDMNMX.U32 R24, R31, R24, 0x3, PT ;  /* 0x000000031f187446 */ /* 0x000fc80003800018 */
[----:B------:R-:W-:-:S04]  /*4080*/  SHF.L.U32 R32, R24, 0x2, RZ ;  /* 0x0000000218207819 */ /* 0x000fc800000006ff */
[----:B------:R-:W0:Y:S02]  /*4090*/  LDC R24, c[0x2][R32+0x270] ;  /* 0x00809c0020187b82 */ /* 0x000e240000000800 */
[----:B0-----:R-:W-:-:S04]  /*40a0*/  SHF.R.S32.HI R25, RZ, 0x1f, R24 ;  /* 0x0000001fff197819 */ /* 0x001fc80000011418 */
.L_x_266:
[----:B------:R-:W-:Y:S05]  /*40b0*/  BRX R24 -0x40c0                                                (*"BRANCH_TARGETS .L_x_267,.L_x_268,.L_x_269,.L_x_53"*) ;  /* 0xffffffbc18d07949 */ /* 0x000fea000383ffff */
.L_x_269:
[----:B-1----:R-:W-:Y:S01]  /*40c0*/  FFMA R5, R9, R22, R5 ;  /* 0x0000001609057223 */ /* 0x002fe20000000005 */
[----:B------:R-:W-:Y:S06]  /*40d0*/  BRA `(.L_x_53) ;  /* 0x0000000000187947 */ /* 0x000fec0003800000 */
.L_x_267:
[----:B-1----:R-:W-:Y:S01]  /*40e0*/  FFMA R5, R22, R14, R5 ;  /* 0x0000000e16057223 */ /* 0x002fe20000000005 */
[-C--:B------:R-:W-:Y:S01]  /*40f0*/  FFMA R10, R15, R22.reuse, R10 ;  /* 0x000000160f0a7223 */ /* 0x080fe2000000000a */
[----:B------:R-:W-:Y:S01]  /*4100*/  FFMA R8, R9, R22, R8 ;  /* 0x0000001609087223 */ /* 0x000fe20000000008 */
[----:B------:R-:W-:Y:S06]  /*4110*/  BRA `(.L_x_53) ;  /* 0x0000000000087947 */ /* 0x000fec0003800000 */
.L_x_268:
[-C--:B-1----:R-:W-:Y:S01]  /*4120*/  FFMA R5, R15, R22.reuse, R5 ;  /* 0x000000160f057223 */ /* 0x082fe20000000005 */
[----:B------:R-:W-:-:S07]  /*4130*/  FFMA R10, R9, R22, R10 ;  /* 0x00000016090a7223 */ /* 0x000fce000000000a */
.L_x_53:
        /* <DEDUP_REMOVED lines=11> */
.L_x_271:
[----:B------:R-:W-:Y:S05]  /*41f0*/  BRX R24 -0x4200                                                (*"BRANCH_TARGETS .L_x_272,.L_x_273,.L_x_274,.L_x_61"*) ;  /* 0xffffffbc18807949 */ /* 0x000fea000383ffff */
.L_x_274:
[C---:B------:R-:W-:Y:S01]  /*4200*/  FFMA R4, R23.reuse, R16, R4 ;  /* 0x0000001017047223 */ /* 0x040fe20000000004 */
[----:B------:R-:W-:Y:S01]  /*4210*/  FFMA R2, R23, R17, R2 ;  /* 0x0000001117027223 */ /* 0x000fe20000000002 */
[----:B------:R-:W-:Y:S01]  /*4220*/  FFMA R0, R18, R23, R0 ;  /* 0x0000001712007223 */ /* 0x000fe20000000000 */
[----:B------:R-:W-:Y:S06]  /*4230*/  BRA `(.L_x_61) ;  /* 0x0000000800347947 */ /* 0x000fec0003800000 */
.L_x_272:
[----:B------:R-:W-:Y:S01]  /*4240*/  FFMA R0, R23, R16, R0 ;  /* 0x0000001017007223 */ /* 0x000fe20000000000 */
[----:B------:R-:W-:Y:S06]  /*4250*/  BRA `(.L_x_61) ;  /* 0x00000008002c7947 */ /* 0x000fec0003800000 */
.L_x_273:
[C---:B------:R-:W-:Y:S01]  /*4260*/  FFMA R2, R23.reuse, R16, R2 ;  /* 0x0000001017027223 */ /* 0x040fe20000000002 */
[----:B------:R-:W-:Y:S01]  /*4270*/  FFMA R0, R23, R17, R0 ;  /* 0x0000001117007223 */ /* 0x000fe20000000000 */
[----:B------:R-:W-:Y:S06]  /*4280*/  BRA `(.L_x_61) ;  /* 0x0000000800207947 */ /* 0x000fec0003800000 */
.L_x_60:
[----:B------:R-:W-:-:S05]  /*4290*/  HFMA2 R22, -RZ, RZ, 0, 1.1920928955078125e-07 ;  /* 0x00000002ff167431 */ /* 0x000fca00000001ff */
[----:B------:R-:W-:-:S04]  /*42a0*/  VIADDMNMX.U32 R31, R31, R22, 0x3, PT ;  /* 0x000000031f1f7446 */ /* 0x000fc80003800016 */
[----:B------:R-:W-:-:S04]  /*42b0*/  SHF.L.U32 R31, R31, 0x2, RZ ;  /* 0x000000021f1f7819 */ /* 0x000fc800000006ff */
[----:B------:R-:W0:Y:S02]  /*42c0*/  LDC R24, c[0x2][R31+0x290] ;  /* 0x0080a4001f187b82 */ /* 0x000e240000000800 */
[----:B0-----:R-:W-:-:S04]  /*42d0*/  SHF.R.S32.HI R25, RZ, 0x1f, R24 ;  /* 0x0000001fff197819 */ /* 0x001fc80000011418 */
.L_x_276:
[----:B------:R-:W-:Y:S05]  /*42e0*/  BRX R24 -0x42f0                                                (*"BRANCH_TARGETS .L_x_277,.L_x_278,.L_x_279,.L_x_61"*) ;  /* 0xffffffbc18447949 */ /* 0x000fea000383ffff */
.L_x_279:
[----:B------:R-:W-:Y:S01]  /*42f0*/  FFMA R3, R18, R23, R3 ;  /* 0x0000001712037223 */ /* 0x000fe20000000003 */
[----:B------:R-:W-:Y:S06]  /*4300*/  BRA `(.L_x_61) ;  /* 0x0000000800007947 */ /* 0x000fec0003800000 */
.L_x_277:
[C---:B------:R-:W-:Y:S01]  /*4310*/  FFMA R3, R23.reuse, R16, R3 ;  /* 0x0000001017037223 */ /* 0x040fe20000000003 */
[----:B------:R-:W-:Y:S01]  /*4320*/  FFMA R4, R23, R17, R4 ;  /* 0x0000001117047223 */ /* 0x000fe20000000004 */
[----:B------:R-:W-:Y:S01]  /*4330*/  FFMA R2, R18, R23, R2 ;  /* 0x0000001712027223 */ /* 0x000fe20000000002 */
[----:B------:R-:W-:Y:S06]  /*4340*/  BRA `(.L_x_61) ;  /* 0x0000000400f07947 */ /* 0x000fec0003800000 */
.L_x_278:
[----:B------:R-:W-:Y:S01]  /*4350*/  FFMA R3, R23, R17, R3 ;  /* 0x0000001117037223 */ /* 0x000fe20000000003 */
[----:B------:R-:W-:Y:S01]  /*4360*/  FFMA R4, R18, R23, R4 ;  /* 0x0000001712047223 */ /* 0x000fe20000000004 */
[----:B------:R-:W-:Y:S06]  /*4370*/  BRA `(.L_x_61) ;  /* 0x0000000400e47947 */ /* 0x000fec0003800000 */
.L_x_59:
[----:B------:R-:W-:-:S13]  /*4380*/  ISETP.GT.AND P2, PT, R22, 0x8, PT ;  /* 0x000000081600780c */ /* 0x000fda0003f44270 */
[----:B------:R-:W-:Y:S05]  /*4390*/  @P2 BRA `(.L_x_62) ;  /* 0x0000000000542947 */ /* 0x000fea0003800000 */
[----:B------:R-:W-:-:S04]  /*43a0*/  MOV R22, 0xffffffff ;  /* 0xffffffff00167802 */ /* 0x000fc80000000f00 */
[----:B------:R-:W-:-:S04]  /*43b0*/  VIADDMNMX.U32 R22, R31, R22, 0x3, PT ;  /* 0x000000031f167446 */ /* 0x000fc80003800016 */
[----:B------:R-:W-:-:S04]  /*43c0*/  SHF.L.U32 R22, R22, 0x2, RZ ;  /* 0x0000000216167819 */ /* 0x000fc800000006ff */
[----:B------:R-:W0:Y:S02]  /*43d0*/  LDC R24, c[0x2][R22+0x2a0] ;  /* 0x0080a80016187b82 */ /* 0x000e240000000800 */
[----:B0-----:R-:W-:-:S04]  /*43e0*/  SHF.R.S32.HI R25, RZ, 0x1f, R24 ;  /* 0x0000001fff197819 */ /* 0x001fc80000011418 */
.L_x_281:
[----:B------:R-:W-:Y:S05]  /*43f0*/  BRX R24 -0x4400                                                (*"BRANCH_TARGETS .L_x_282,.L_x_283,.L_x_284,.L_x_61"*) ;  /* 0xffffffbc18007949 */ /* 0x000fea000383ffff */
.L_x_284:
[C---:B------:R-:W-:Y:S01]  /*4400*/  FFMA R10, R23.reuse, R16, R10 ;  /* 0x00000010170a7223 */ /* 0x040fe2000000000a */
[C---:B------:R-:W-:Y:S01]  /*4410*/  FFMA R8, R23.reuse, R17, R8 ;  /* 0x0000001117087223 */ /* 0x040fe20000000008 */
[----:B------:R-:W-:Y:S01]  /*4420*/  FFMA R6, R18, R23, R6 ;  /* 0x0000001712067223 */ /* 0x000fe20000000006 */
[C---:B------:R-:W-:Y:S01]  /*4430*/  FFMA R4, R23.reuse, R19, R4 ;  /* 0x0000001317047223 */ /* 0x040fe20000000004 */
[C---:B------:R-:W-:Y:S01]  /*4440*/  FFMA R2, R23.reuse, R12, R2 ;  /* 0x0000000c17027223 */ /* 0x040fe20000000002 */
[----:B------:R-:W-:Y:S01]  /*4450*/  FFMA R0, R23, R13, R0 ;  /* 0x0000000d17007223 */ /* 0x000fe20000000000 */
[----:B------:R-:W-:Y:S06]  /*4460*/  BRA `(.L_x_61) ;  /* 0x0000000400a87947 */ /* 0x000fec0003800000 */
.L_x_282:
[C---:B------:R-:W-:Y:S01]  /*4470*/  FFMA R6, R23.reuse, R16, R6 ;  /* 0x0000001017067223 */ /* 0x040fe20000000006 */
[----:B------:R-:W-:Y:S01]  /*4480*/  FFMA R0, R23, R19, R0 ;  /* 0x0000001317007223 */ /* 0x000fe20000000000 */
[----:B------:R-:W-:Y:S06]  /*4490*/  BRA `(.L_x_61) ;  /* 0x00000004009c7947 */ /* 0x000fec0003800000 */
.L_x_283:
[C---:B------:R-:W-:Y:S01]  /*44a0*/  FFMA R8, R23.reuse, R16, R8 ;  /* 0x0000001017087223 */ /* 0x040fe20000000008 */
[C---:B------:R-:W-:Y:S01]  /*44b0*/  FFMA R6, R23.reuse, R17, R6 ;  /* 0x0000001117067223 */ /* 0x040fe20000000006 */
[C---:B------:R-:W-:Y:S01]  /*44c0*/  FFMA R2, R23.reuse, R19, R2 ;  /* 0x0000001317027223 */ /* 0x040fe20000000002 */
[----:B------:R-:W-:Y:S01]  /*44d0*/  FFMA R0, R23, R12, R0 ;  /* 0x0000000c17007223 */ /* 0x000fe20000000000 */
[----:B------:R-:W-:Y:S06]  /*44e0*/  BRA `(.L_x_61) ;  /* 0x0000000400887947 */ /* 0x000fec0003800000 */
.L_x_62:
[----:B------:R-:W-:-:S04]  /*44f0*/  MOV R22, 0xfffffffc ;  /* 0xfffffffc00167802 */ /* 0x000fc80000000f00 */
[----:B------:R-:W-:-:S04]  /*4500*/  VIADDMNMX.U32 R22, R31, R22, 0x3, PT ;  /* 0x000000031f167446 */ /* 0x000fc80003800016 */
[----:B------:R-:W-:-:S04]  /*4510*/  SHF.L.U32 R22, R22, 0x2, RZ ;  /* 0x0000000216167819 */ /* 0x000fc800000006ff */
[----:B------:R-:W0:Y:S02]  /*4520*/  LDC R24, c[0x2][R22+0x2b0] ;  /* 0x0080ac0016187b82 */ /* 0x000e240000000800 */
[----:B0-----:R-:W-:-:S04]  /*4530*/  SHF.R.S32.HI R25, RZ, 0x1f, R24 ;  /* 0x0000001fff197819 */ /* 0x001fc80000011418 */
.L_x_286:
[----:B------:R-:W-:Y:S05]  /*4540*/  BRX R24 -0x4550                                                (*"BRANCH_TARGETS .L_x_287,.L_x_288,.L_x_289,.L_x_61"*) ;  /* 0xffffffb818ac7949 */ /* 0x000fea000383ffff */
.L_x_289:
[----:B------:R-:W-:Y:S01]  /*4550*/  FFMA R5, R18, R23, R5 ;  /* 0x0000001712057223 */ /* 0x000fe20000000005 */
[----:B------:R-:W-:Y:S01]  /*4560*/  FFMA R3, R23, R13, R3 ;  /* 0x0000000d17037223 */ /* 0x000fe20000000003 */
[----:B------:R-:W-:Y:S06]  /*4570*/  BRA `(.L_x_61) ;  /* 0x0000000400647947 */ /* 0x000fec0003800000 */
.L_x_287:
[C---:B------:R-:W-:Y:S01]  /*4580*/  FFMA R5, R23.reuse, R16, R5 ;  /* 0x0000001017057223 */ /* 0x040fe20000000005 */
[C---:B------:R-:W-:Y:S01]  /*4590*/  FFMA R10, R23.reuse, R17, R10 ;  /* 0x00000011170a7223 */ /* 0x040fe2000000000a */
[----:B------:R-:W-:Y:S01]  /*45a0*/  FFMA R8, R18, R23, R8 ;  /* 0x0000001712087223 */ /* 0x000fe20000000008 */
[C---:B------:R-:W-:Y:S01]  /*45b0*/  FFMA R3, R23.reuse, R19, R3 ;  /* 0x0000001317037223 */ /* 0x040fe20000000003 */
[C---:B------:R-:W-:Y:S01]  /*45c0*/  FFMA R4, R23.reuse, R12, R4 ;  /* 0x0000000c17047223 */ /* 0x040fe20000000004 */
[----:B------:R-:W-:Y:S01]  /*45d0*/  FFMA R2, R23, R13, R2 ;  /* 0x0000000d17027223 */ /* 0x000fe20000000002 */
[----:B------:R-:W-:Y:S06]  /*45e0*/  BRA `(.L_x_61) ;  /* 0x0000000400487947 */ /* 0x000fec0003800000 */
.L_x_288:
[C---:B------:R-:W-:Y:S01]  /*45f0*/  FFMA R5, R23.reuse, R17, R5 ;  /* 0x0000001117057223 */ /* 0x040fe20000000005 */
[----:B------:R-:W-:Y:S01]  /*4600*/  FFMA R10, R18, R23, R10 ;  /* 0x00000017120a7223 */ /* 0x000fe2000000000a */
[C---:B------:R-:W-:Y:S01]  /*4610*/  FFMA R3, R23.reuse, R12, R3 ;  /* 0x0000000c17037223 */ /* 0x040fe20000000003 */
[----:B------:R-:W-:Y:S01]  /*4620*/  FFMA R4, R23, R13, R4 ;  /* 0x0000000d17047223 */ /* 0x000fe20000000004 */
[----:B------:R-:W-:Y:S06]  /*4630*/  BRA `(.L_x_61) ;  /* 0x0000000400347947 */ /* 0x000fec0003800000 */
.L_x_58:
        /* <DEDUP_REMOVED lines=9> */
.L_x_291:
[----:B------:R-:W-:Y:S05]  /*46d0*/  BRX R24 -0x46e0                                                (*"BRANCH_TARGETS .L_x_292,.L_x_293,.L_x_294,.L_x_61"*) ;  /* 0xffffffb818487949 */ /* 0x000fea000383ffff */
.L_x_294:
[C---:B------:R-:W-:Y:S01]  /*46e0*/  FFMA R10, R23.reuse, R19, R10 ;  /* 0x00000013170a7223 */ /* 0x040fe2000000000a */
[C---:B------:R-:W-:Y:S01]  /*46f0*/  FFMA R8, R23.reuse, R12, R8 ;  /* 0x0000000c17087223 */ /* 0x040fe20000000008 */
[C---:B------:R-:W-:Y:S01]  /*4700*/  FFMA R6, R23.reuse, R13, R6 ;  /* 0x0000000d17067223 */ /* 0x040fe20000000006 */
[----:B------:R-:W-:Y:S01]  /*4710*/  FFMA R4, R23, R14, R4 ;  /* 0x0000000e17047223 */ /* 0x000fe20000000004 */
[-C--:B------:R-:W-:Y:S01]  /*4720*/  FFMA R2, R15, R23.reuse, R2 ;  /* 0x000000170f027223 */ /* 0x080fe20000000002 */
[----:B------:R-:W-:Y:S01]  /*4730*/  FFMA R0, R9, R23, R0 ;  /* 0x0000001709007223 */ /* 0x000fe20000000000 */
[----:B------:R-:W-:Y:S06]  /*4740*/  BRA `(.L_x_61) ;  /* 0x0000000000f07947 */ /* 0x000fec0003800000 */
.L_x_292:
[C---:B------:R-:W-:Y:S01]  /*4750*/  FFMA R6, R23.reuse, R19, R6 ;  /* 0x0000001317067223 */ /* 0x040fe20000000006 */
[----:B------:R-:W-:Y:S01]  /*4760*/  FFMA R0, R23, R14, R0 ;  /* 0x0000000e17007223 */ /* 0x000fe20000000000 */
[----:B------:R-:W-:Y:S06]  /*4770*/  BRA `(.L_x_61) ;  /* 0x0000000000e47947 */ /* 0x000fec0003800000 */
.L_x_293:
[C---:B------:R-:W-:Y:S01]  /*4780*/  FFMA R8, R23.reuse, R19, R8 ;  /* 0x0000001317087223 */ /* 0x040fe20000000008 */
[C---:B------:R-:W-:Y:S01]  /*4790*/  FFMA R6, R23.reuse, R12, R6 ;  /* 0x0000000c17067223 */ /* 0x040fe20000000006 */
[----:B------:R-:W-:Y:S01]  /*47a0*/  FFMA R2, R23, R14, R2 ;  /* 0x0000000e17027223 */ /* 0x000fe20000000002 */
[----:B------:R-:W-:Y:S01]  /*47b0*/  FFMA R0, R15, R23, R0 ;  /* 0x000000170f007223 */ /* 0x000fe20000000000 */
[----:B------:R-:W-:Y:S06]  /*47c0*/  BRA `(.L_x_61) ;  /* 0x0000000000d07947 */ /* 0x000fec0003800000 */
.L_x_64:
[----:B------:R-:W-:-:S04]  /*47d0*/  MOV R22, 0xfffffff6 ;  /* 0xfffffff600167802 */ /* 0x000fc80000000f00 */
[----:B------:R-:W-:-:S04]  /*47e0*/  VIADDMNMX.U32 R22, R31, R22, 0x3, PT ;  /* 0x000000031f167446 */ /* 0x000fc80003800016 */
[----:B------:R-:W-:-:S04]  /*47f0*/  SHF.L.U32 R22, R22, 0x2, RZ ;  /* 0x0000000216167819 */ /* 0x000fc800000006ff */
[----:B------:R-:W0:Y:S02]  /*4800*/  LDC R24, c[0x2][R22+0x2d0] ;  /* 0x0080b40016187b82 */ /* 0x000e240000000800 */
[----:B0-----:R-:W-:-:S04]  /*4810*/  SHF.R.S32.HI R25, RZ, 0x1f, R24 ;  /* 0x0000001fff197819 */ /* 0x001fc80000011418 */
.L_x_296:
[----:B------:R-:W-:Y:S05]  /*4820*/  BRX R24 -0x4830                                                (*"BRANCH_TARGETS .L_x_297,.L_x_298,.L_x_299,.L_x_61"*) ;  /* 0xffffffb418f47949 */ /* 0x000fea000383ffff */
.L_x_299:
[----:B------:R-:W-:Y:S01]  /*4830*/  FFMA R5, R23, R13, R5 ;  /* 0x0000000d17057223 */ /* 0x000fe20000000005 */
[----:B------:R-:W-:Y:S01]  /*4840*/  FFMA R3, R9, R23, R3 ;  /* 0x0000001709037223 */ /* 0x000fe20000000003 */
[----:B------:R-:W-:Y:S06]  /*4850*/  BRA `(.L_x_61) ;  /* 0x0000000000ac7947 */ /* 0x000fec0003800000 */
.L_x_297:
[C---:B------:R-:W-:Y:S01]  /*4860*/  FFMA R5, R23.reuse, R19, R5 ;  /* 0x0000001317057223 */ /* 0x040fe20000000005 */
[C---:B------:R-:W-:Y:S01]  /*4870*/  FFMA R10, R23.reuse, R12, R10 ;  /* 0x0000000c170a7223 */ /* 0x040fe2000000000a */
[C---:B------:R-:W-:Y:S01]  /*4880*/  FFMA R8, R23.reuse, R13, R8 ;  /* 0x0000000d17087223 */ /* 0x040fe20000000008 */
[----:B------:R-:W-:Y:S01]  /*4890*/  FFMA R3, R23, R14, R3 ;  /* 0x0000000e17037223 */ /* 0x000fe20000000003 */
[-C--:B------:R-:W-:Y:S01]  /*48a0*/  FFMA R4, R15, R23.reuse, R4 ;  /* 0x000000170f047223 */ /* 0x080fe20000000004 */
[----:B------:R-:W-:Y:S01]  /*48b0*/  FFMA R2, R9, R23, R2 ;  /* 0x0000001709027223 */ /* 0x000fe20000000002 */
[----:B------:R-:W-:Y:S06]  /*48c0*/  BRA `(.L_x_61) ;  /* 0x0000000000907947 */ /* 0x000fec0003800000 */
.L_x_298:
[C---:B------:R-:W-:Y:S01]  /*48d0*/  FFMA R5, R23.reuse, R12, R5 ;  /* 0x0000000c17057223 */ /* 0x040fe20000000005 */
[----:B------:R-:W-:Y:S01]  /*48e0*/  FFMA R10, R23, R13, R10 ;  /* 0x0000000d170a7223 */ /* 0x000fe2000000000a */
[-C--:B------:R-:W-:Y:S01]  /*48f0*/  FFMA R3, R15, R23.reuse, R3 ;  /* 0x000000170f037223 */ /* 0x080fe20000000003 */
[----:B------:R-:W-:Y:S01]  /*4900*/  FFMA R4, R9, R23, R4 ;  /* 0x0000001709047223 */ /* 0x000fe20000000004 */
[----:B------:R-:W-:Y:S06]  /*4910*/  BRA `(.L_x_61) ;  /* 0x00000000007c7947 */ /* 0x000fec0003800000 */
.L_x_63:
[----:B------:R-:W-:-:S13]  /*4920*/  ISETP.GT.AND P2, PT, R22, 0x14, PT ;  /* 0x000000141600780c */ /* 0x000fda0003f44270 */
[----:B------:R-:W-:Y:S05]  /*4930*/  @P2 BRA `(.L_x_65) ;  /* 0x00000000003c2947 */ /* 0x000fea0003800000 */
[----:B------:R-:W-:-:S04]  /*4940*/  MOV R22, 0xfffffff3 ;  /* 0xfffffff300167802 */ /* 0x000fc80000000f00 */
[----:B------:R-:W-:-:S04]  /*4950*/  VIADDMNMX.U32 R22, R31, R22, 0x3, PT ;  /* 0x000000031f167446 */ /* 0x000fc80003800016 */
[----:B------:R-:W-:-:S04]  /*4960*/  SHF.L.U32 R22, R22, 0x2, RZ ;  /* 0x0000000216167819 */ /* 0x000fc800000006ff */
[----:B------:R-:W0:Y:S02]  /*4970*/  LDC R24, c[0x2][R22+0x2e0] ;  /* 0x0080b80016187b82 */ /* 0x000e240000000800 */
[----:B0-----:R-:W-:-:S04]  /*4980*/  SHF.R.S32.HI R25, RZ, 0x1f, R24 ;  /* 0x0000001fff197819 */ /* 0x001fc80000011418 */
.L_x_301:
[----:B------:R-:W-:Y:S05]  /*4990*/  BRX R24 -0x49a0                                                (*"BRANCH_TARGETS .L_x_302,.L_x_303,.L_x_304,.L_x_61"*) ;  /* 0xffffffb418987949 */ /* 0x000fea000383ffff */
.L_x_304:
[----:B------:R-:W-:Y:S01]  /*49a0*/  FFMA R10, R23, R14, R10 ;  /* 0x0000000e170a7223 */ /* 0x000fe2000000000a */
[-C--:B------:R-:W-:Y:S01]  /*49b0*/  FFMA R8, R15, R23.reuse, R8 ;  /* 0x000000170f087223 */ /* 0x080fe20000000008 */
[----:B------:R-:W-:Y:S01]  /*49c0*/  FFMA R6, R9, R23, R6 ;  /* 0x0000001709067223 */ /* 0x000fe20000000006 */
[----:B------:R-:W-:Y:S06]  /*49d0*/  BRA `(.L_x_61) ;  /* 0x00000000004c7947 */ /* 0x000fec0003800000 */
.L_x_302:
[----:B------:R-:W-:Y:S01]  /*49e0*/  FFMA R6, R23, R14, R6 ;  /* 0x0000000e17067223 */ /* 0x000fe20000000006 */
[----:B------:R-:W-:Y:S06]  /*49f0*/  BRA `(.L_x_61) ;  /* 0x0000000000447947 */ /* 0x000fec0003800000 */
.L_x_303:
[----:B------:R-:W-:Y:S01]  /*4a00*/  FFMA R8, R23, R14, R8 ;  /* 0x0000000e17087223 */ /* 0x000fe20000000008 */
[----:B------:R-:W-:Y:S01]  /*4a10*/  FFMA R6, R15, R23, R6 ;  /* 0x000000170f067223 */ /* 0x000fe20000000006 */
[----:B------:R-:W-:Y:S06]  /*4a20*/  BRA `(.L_x_61) ;  /* 0x0000000000387947 */ /* 0x000fec0003800000 */
.L_x_65:
[----:B------:R-:W-:-:S04]  /*4a30*/  MOV R22, 0xfffffff0 ;  /* 0xfffffff000167802 */ /* 0x000fc80000000f00 */
[----:B------:R-:W-:-:S04]  /*4a40*/  VIADDMNMX.U32 R22, R31, R22, 0x3, PT ;  /* 0x000000031f167446 */ /* 0x000fc80003800016 */
[----:B------:R-:W-:-:S04]  /*4a50*/  SHF.L.U32 R22, R22, 0x2, RZ ;  /* 0x0000000216167819 */ /* 0x000fc800000006ff */
[----:B------:R-:W0:Y:S02]  /*4a60*/  LDC R24, c[0x2][R22+0x2f0] ;  /* 0x0080bc0016187b82 */ /* 0x000e240000000800 */
[----:B0-----:R-:W-:-:S04]  /*4a70*/  SHF.R.S32.HI R25, RZ, 0x1f, R24 ;  /* 0x0000001fff197819 */ /* 0x001fc80000011418 */
.L_x_306:
[----:B------:R-:W-:Y:S05]  /*4a80*/  BRX R24 -0x4a90                                                (*"BRANCH_TARGETS .L_x_307,.L_x_308,.L_x_309,.L_x_61"*) ;  /* 0xffffffb4185c7949 */ /* 0x000fea000383ffff */
.L_x_309:
[----:B------:R-:W-:Y:S01]  /*4a90*/  FFMA R5, R9, R23, R5 ;  /* 0x0000001709057223 */ /* 0x000fe20000000005 */
[----:B------:R-:W-:Y:S06]  /*4aa0*/  BRA `(.L_x_61) ;  /* 0x0000000000187947 */ /* 0x000fec0003800000 */
.L_x_307:
[----:B------:R-:W-:Y:S01]  /*4ab0*/  FFMA R5, R23, R14, R5 ;  /* 0x0000000e17057223 */ /* 0x000fe20000000005 */
[-C--:B------:R-:W-:Y:S01]  /*4ac0*/  FFMA R10, R15, R23.reuse, R10 ;  /* 0x000000170f0a7223 */ /* 0x080fe2000000000a */
[----:B------:R-:W-:Y:S01]  /*4ad0*/  FFMA R8, R9, R23, R8 ;  /* 0x0000001709087223 */ /* 0x000fe20000000008 */
[----:B------:R-:W-:Y:S06]  /*4ae0*/  BRA `(.L_x_61) ;  /* 0x0000000000087947 */ /* 0x000fec0003800000 */
.L_x_308:
[-C--:B------:R-:W-:Y:S01]  /*4af0*/  FFMA R5, R15, R23.reuse, R5 ;  /* 0x000000170f057223 */ /* 0x080fe20000000005 */
[----:B------:R-:W-:-:S07]  /*4b00*/  FFMA R10, R9, R23, R10 ;  /* 0x00000017090a7223 */ /* 0x000fce000000000a */
.L_x_61:
[----:B------:R-:W-:Y:S05]  /*4b10*/  @P1 BRA `(.L_x_66) ;  /* 0xffffffc400301947 */ /* 0x000fea000383ffff */
[----:B------:R-:W0:Y:S01]  /*4b20*/  LDC.64 R12, c[0x0][0x390] ;  /* 0x0000e400ff0c7b82 */ /* 0x000e220000000a00 */
[----:B------:R-:W-:Y:S01]  /*4b30*/  MOV R14, UR11 ;  /* 0x0000000b000e7c02 */ /* 0x000fe20008000f00 */
[----:B-----5:R-:W-:-:S04]  /*4b40*/  IMAD R11, R11, 0xc4, R26 ;  /* 0x000000c40b0b7824 */ /* 0x020fc800078e021a */
[----:B------:R-:W-:Y:S01]  /*4b50*/  IMAD R7, R14, 0x7, R11 ;  /* 0x000000070e077824 */ /* 0x000fe200078e020b */
[----:B------:R-:W-:-:S04]  /*4b60*/  IADD3 R21, PT, PT, R21, 0x1, RZ ;  /* 0x0000000115157810 */ /* 0x000fc80007ffe0ff */
[----:B------:R-:W-:Y:S02]  /*4b70*/  SHF.L.U32 R7, R7, 0x2, RZ ;  /* 0x0000000207077819 */ /* 0x000fe400000006ff */
[----:B------:R-:W-:-:S03]  /*4b80*/  ISETP.NE.AND P1, PT, R21, R28, PT ;  /* 0x0000001c1500720c */ /* 0x000fc60003f25270 */
[----:B0-----:R-:W-:-:S05]  /*4b90*/  IMAD.WIDE R12, R7, 0x4, R12 ;  /* 0x00000004070c7825 */ /* 0x001fca00078e020c */
[----:B------:R1:W-:Y:S04]  /*4ba0*/  REDG.E.ADD.F32.FTZ.RN.STRONG.GPU desc[UR16][R12.64], R0 ;  /* 0x000000000c0079a6 */ /* 0x0003e8000c12f310 */
[----:B------:R1:W-:Y:S04]  /*4bb0*/  REDG.E.ADD.F32.FTZ.RN.STRONG.GPU desc[UR16][R12.64+0x4], R2 ;  /* 0x000004020c0079a6 */ /* 0x0003e8000c12f310 */
[----:B------:R1:W-:Y:S04]  /*4bc0*/  REDG.E.ADD.F32.FTZ.RN.STRONG.GPU desc[UR16][R12.64+0x8], R4 ;  /* 0x000008040c0079a6 */ /* 0x0003e8000c12f310 */
[----:B------:R1:W-:Y:S04]  /*4bd0*/  REDG.E.ADD.F32.FTZ.RN.STRONG.GPU desc[UR16][R12.64+0xc], R3 ;  /* 0x00000c030c0079a6 */ /* 0x0003e8000c12f310 */
[----:B------:R1:W-:Y:S04]  /*4be0*/  REDG.E.ADD.F32.FTZ.RN.STRONG.GPU desc[UR16][R12.64+0x70], R6 ;  /* 0x000070060c0079a6 */ /* 0x0003e8000c12f310 */
[----:B------:R1:W-:Y:S04]  /*4bf0*/  REDG.E.ADD.F32.FTZ.RN.STRONG.GPU desc[UR16][R12.64+0x74], R8 ;  /* 0x000074080c0079a6 */ /* 0x0003e8000c12f310 */
[----:B------:R1:W-:Y:S04]  /*4c00*/  REDG.E.ADD.F32.FTZ.RN.STRONG.GPU desc[UR16][R12.64+0x78], R10 ;  /* 0x0000780a0c0079a6 */ /* 0x0003e8000c12f310 */
[----:B------:R1:W-:Y:S01]  /*4c10*/  REDG.E.ADD.F32.FTZ.RN.STRONG.GPU desc[UR16][R12.64+0x7c], R5 ;  /* 0x00007c050c0079a6 */ /* 0x0003e2000c12f310 */
[----:B------:R-:W-:Y:S05]  /*4c20*/  @P1 BRA `(.L_x_67) ;  /* 0xffffffc000a01947 */ /* 0x000fea000383ffff */
.L_x_17:
[----:B------:R-:W-:-:S04]  /*4c30*/  IADD3 R27, PT, PT, R27, UR18, RZ ;  /* 0x000000121b1b7c10 */ /* 0x000fc8000fffe0ff */
[----:B------:R-:W-:-:S13]  /*4c40*/  ISETP.GE.U32.AND P1, PT, R27, 0x7, PT ;  /* 0x000000071b00780c */ /* 0x000fda0003f26070 */
[----:B------:R-:W-:Y:S05]  /*4c50*/  @!P1 BRA `(.L_x_68) ;  /* 0xffffffc000709947 */ /* 0x000fea000383ffff */
.L_x_16:
[----:B------:R-:W-:Y:S05]  /*4c60*/  BSYNC.RECONVERGENT B0 ;  /* 0x0000000000007941 */ /* 0x000fea0003800200 */
.L_x_15:
[----:B------:R-:W-:-:S06]  /*4c70*/  UIADD3 UR4, UPT, UPT, UR4, 0x1, URZ ;  /* 0x0000000104047890 */ /* 0x000fcc000fffe0ff */
[----:B------:R-:W-:-:S13]  /*4c80*/  ISETP.NE.AND P1, PT, R29, UR4, PT ;  /* 0x000000041d007c0c */ /* 0x000fda000bf25270 */
[----:B------:R-:W-:Y:S05]  /*4c90*/  @P1 BRA `(.L_x_69) ;  /* 0xffffffbc00b81947 */ /* 0x000fea000383ffff */
[----:B------:R-:W-:Y:S05]  /*4ca0*/  EXIT ;  /* 0x000000000000794d */ /* 0x000fea0003800000 */
.L_x_70:
[----:B------:R-:W-:-:S00]  /*4cb0*/  BRA `(.L_x_70) ;  /* 0xfffffffc00fc7947 */ /* 0x000fc0000383ffff */
[----:B------:R-:W-:-:S00]  /*4cc0*/  NOP ;  /* 0x0000000000007918 */ /* 0x000fc00000000000 */
        /* <DEDUP_REMOVED lines=11> */
.L_x_311:


//--------------------- .nv.shared._Z17conv2d_no_paddingPfPKfS_PiS2_S2_S2_ --------------------------
	.section	.nv.shared._Z17conv2d_no_paddingPfPKfS_PiS2_S2_S2_,"aw",@nobits
	.sectionflags	@""
	.align	4
.nv.shared._Z17conv2d_no_paddingPfPKfS_PiS2_S2_S2_:
	.zero		6112


//--------------------- .nv.shared.reserved.0     --------------------------
	.section	.nv.shared.reserved.0,"aw",@nobits
	.weak		__nv_reservedSMEM_offset_0_alias
	.size		__nv_reservedSMEM_offset_0_alias, 0, 64
	.other		__nv_reservedSMEM_offset_0_alias,@"STO_CUDA_RESERVED_SHARED STV_DEFAULT"
__nv_reservedSMEM_offset_0_alias:
	.zero		0
	.zero		64


//--------------------- .nv.constant0._Z17conv2d_no_paddingPfPKfS_PiS2_S2_S2_ --------------------------
	.section	.nv.constant0._Z17conv2d_no_paddingPfPKfS_PiS2_S2_S2_,"a",@progbits
	.sectionflags	@""
	.align	4
.nv.constant0._Z17conv2d_no_paddingPfPKfS_PiS2_S2_S2_:
	.zero		952


//--------------------- SYMBOLS --------------------------

	.type		.nv.reservedSmem.offset0,@object
	.size		.nv.reservedSmem.offset0,0x4
	.type		.nv.reservedSmem.cap,@object
	.size		.nv.reservedSmem.cap,0x4
